//
// Generated by NVIDIA NVVM Compiler
//
// Compiler Build ID: CL-36424714
// Cuda compilation tools, release 13.0, V13.0.88
// Based on NVVM 20.0.0
//

.version 9.0
.target sm_100
.address_size 64

	// .globl	cfo_batch_f32

.visible .entry cfo_batch_f32(
	.param .u64 .ptr .align 1 cfo_batch_f32_param_0,
	.param .u64 .ptr .align 1 cfo_batch_f32_param_1,
	.param .u64 .ptr .align 1 cfo_batch_f32_param_2,
	.param .u32 cfo_batch_f32_param_3,
	.param .u32 cfo_batch_f32_param_4,
	.param .u64 .ptr .align 1 cfo_batch_f32_param_5,
	.param .u64 .ptr .align 1 cfo_batch_f32_param_6,
	.param .u32 cfo_batch_f32_param_7,
	.param .u64 .ptr .align 1 cfo_batch_f32_param_8
)
{
	.reg .pred 	%p<9>;
	.reg .b32 	%r<26>;
	.reg .b32 	%f<14>;
	.reg .b64 	%rd<30>;
	.reg .b64 	%fd<29>;

	ld.param.u32 	%r10, [cfo_batch_f32_param_3];
	ld.param.u32 	%r11, [cfo_batch_f32_param_4];
	ld.param.u64 	%rd7, [cfo_batch_f32_param_5];
	ld.param.u64 	%rd8, [cfo_batch_f32_param_6];
	ld.param.u32 	%r12, [cfo_batch_f32_param_7];
	mov.u32 	%r1, %ctaid.y;
	setp.ge.s32 	%p1, %r1, %r12;
	@%p1 bra 	$L__BB0_8;
	cvta.to.global.u64 	%rd10, %rd7;
	cvta.to.global.u64 	%rd11, %rd8;
	mul.wide.u32 	%rd12, %r1, 4;
	add.s64 	%rd13, %rd10, %rd12;
	ld.global.nc.u32 	%r2, [%rd13];
	add.s64 	%rd14, %rd11, %rd12;
	ld.global.nc.f32 	%f1, [%rd14];
	setp.lt.s32 	%p2, %r2, 1;
	@%p2 bra 	$L__BB0_8;
	add.s32 	%r3, %r2, %r11;
	cvt.rn.f64.u32 	%fd1, %r2;
	add.s32 	%r13, %r2, %r2;
	mad.lo.s32 	%r14, %r2, %r2, %r2;
	cvt.rn.f64.u32 	%fd7, %r14;
	mul.f64 	%fd2, %fd7, 0d3FE0000000000000;
	mad.lo.s32 	%r15, %r14, %r13, %r14;
	cvt.rn.f64.u32 	%fd8, %r15;
	div.rn.f64 	%fd9, %fd8, 0d4018000000000000;
	mul.f64 	%fd10, %fd9, %fd1;
	mul.f64 	%fd11, %fd2, %fd2;
	sub.f64 	%fd3, %fd10, %fd11;
	mov.u32 	%r16, %ctaid.x;
	mov.u32 	%r4, %ntid.x;
	mov.u32 	%r17, %tid.x;
	mad.lo.s32 	%r25, %r16, %r4, %r17;
	setp.ge.s32 	%p3, %r25, %r10;
	@%p3 bra 	$L__BB0_8;
	ld.param.u64 	%rd29, [cfo_batch_f32_param_8];
	ld.param.u64 	%rd28, [cfo_batch_f32_param_2];
	ld.param.u64 	%rd27, [cfo_batch_f32_param_1];
	cvta.to.global.u64 	%rd1, %rd28;
	cvta.to.global.u64 	%rd2, %rd27;
	cvta.to.global.u64 	%rd3, %rd29;
	mov.u32 	%r18, %nctaid.x;
	mul.lo.s32 	%r6, %r18, %r4;
	add.s32 	%r19, %r2, -1;
	cvt.rn.f64.u32 	%fd12, %r19;
	mul.f64 	%fd4, %fd12, 0d3FE0000000000000;
	rcp.rn.f64 	%fd5, %fd3;
	mul.lo.s32 	%r7, %r10, %r1;
$L__BB0_4:
	add.s32 	%r20, %r3, -1;
	setp.lt.s32 	%p4, %r25, %r20;
	mov.f32 	%f13, 0f7FFFFFFF;
	@%p4 bra 	$L__BB0_7;
	ld.param.u64 	%rd26, [cfo_batch_f32_param_0];
	sub.s32 	%r21, %r25, %r3;
	add.s32 	%r22, %r21, 1;
	mul.wide.s32 	%rd15, %r25, 8;
	add.s64 	%rd16, %rd2, %rd15;
	ld.global.nc.f64 	%fd13, [%rd16+8];
	add.s32 	%r23, %r22, %r11;
	mul.wide.s32 	%rd17, %r23, 8;
	add.s64 	%rd18, %rd2, %rd17;
	ld.global.nc.f64 	%fd14, [%rd18];
	sub.f64 	%fd15, %fd13, %fd14;
	add.s64 	%rd19, %rd1, %rd15;
	ld.global.nc.f64 	%fd16, [%rd19+8];
	add.s64 	%rd20, %rd1, %rd17;
	ld.global.nc.f64 	%fd17, [%rd20];
	sub.f64 	%fd18, %fd16, %fd17;
	cvt.rn.f64.s32 	%fd19, %r22;
	mul.f64 	%fd20, %fd15, %fd19;
	sub.f64 	%fd21, %fd18, %fd20;
	mul.f64 	%fd22, %fd21, %fd1;
	mul.f64 	%fd23, %fd2, %fd15;
	sub.f64 	%fd24, %fd22, %fd23;
	mul.f64 	%fd25, %fd5, %fd24;
	div.rn.f64 	%fd26, %fd15, %fd1;
	fma.rn.f64 	%fd6, %fd4, %fd25, %fd26;
	cvta.to.global.u64 	%rd21, %rd26;
	mul.wide.s32 	%rd22, %r25, 4;
	add.s64 	%rd23, %rd21, %rd22;
	ld.global.nc.f32 	%f7, [%rd23];
	abs.f32 	%f8, %f7;
	setp.nan.f32 	%p5, %f8, %f8;
	setp.eq.f32 	%p6, %f7, 0f00000000;
	or.pred  	%p7, %p5, %p6;
	@%p7 bra 	$L__BB0_7;
	cvt.f64.f32 	%fd27, %f7;
	div.rn.f64 	%fd28, %fd6, %fd27;
	cvt.rn.f32.f64 	%f9, %fd28;
	mov.f32 	%f10, 0f3F800000;
	sub.f32 	%f11, %f10, %f9;
	mul.f32 	%f13, %f1, %f11;
$L__BB0_7:
	add.s32 	%r24, %r25, %r7;
	mul.wide.s32 	%rd24, %r24, 4;
	add.s64 	%rd25, %rd3, %rd24;
	st.global.f32 	[%rd25], %f13;
	add.s32 	%r25, %r25, %r6;
	setp.lt.s32 	%p8, %r25, %r10;
	@%p8 bra 	$L__BB0_4;
$L__BB0_8:
	ret;

}
	// .globl	cfo_many_series_one_param_time_major_f32
.visible .entry cfo_many_series_one_param_time_major_f32(
	.param .u64 .ptr .align 1 cfo_many_series_one_param_time_major_f32_param_0,
	.param .u64 .ptr .align 1 cfo_many_series_one_param_time_major_f32_param_1,
	.param .u64 .ptr .align 1 cfo_many_series_one_param_time_major_f32_param_2,
	.param .u64 .ptr .align 1 cfo_many_series_one_param_time_major_f32_param_3,
	.param .u32 cfo_many_series_one_param_time_major_f32_param_4,
	.param .u32 cfo_many_series_one_param_time_major_f32_param_5,
	.param .u32 cfo_many_series_one_param_time_major_f32_param_6,
	.param .f32 cfo_many_series_one_param_time_major_f32_param_7,
	.param .u64 .ptr .align 1 cfo_many_series_one_param_time_major_f32_param_8
)
{
	.reg .pred 	%p<74>;
	.reg .b32 	%r<161>;
	.reg .b32 	%f<60>;
	.reg .b64 	%rd<111>;
	.reg .b64 	%fd<175>;

	ld.param.u64 	%rd7, [cfo_many_series_one_param_time_major_f32_param_3];
	ld.param.u32 	%r77, [cfo_many_series_one_param_time_major_f32_param_4];
	ld.param.u32 	%r78, [cfo_many_series_one_param_time_major_f32_param_5];
	ld.param.u64 	%rd8, [cfo_many_series_one_param_time_major_f32_param_8];
	cvta.to.global.u64 	%rd1, %rd8;
	mov.u32 	%r80, %ctaid.y;
	mov.u32 	%r81, %ntid.y;
	mov.u32 	%r82, %tid.y;
	mad.lo.s32 	%r1, %r80, %r81, %r82;
	setp.ge.s32 	%p16, %r1, %r77;
	@%p16 bra 	$L__BB1_47;
	cvta.to.global.u64 	%rd9, %rd7;
	mul.wide.u32 	%rd10, %r1, 4;
	add.s64 	%rd11, %rd9, %rd10;
	ld.global.nc.u32 	%r2, [%rd11];
	setp.lt.s32 	%p17, %r2, 0;
	setp.ge.s32 	%p18, %r2, %r78;
	or.pred  	%p19, %p17, %p18;
	@%p19 bra 	$L__BB1_47;
	ld.param.u32 	%r126, [cfo_many_series_one_param_time_major_f32_param_6];
	cvt.rn.f64.s32 	%fd1, %r126;
	add.s32 	%r83, %r126, %r126;
	mad.lo.s32 	%r84, %r126, %r126, %r126;
	cvt.rn.f64.s32 	%fd49, %r84;
	mul.f64 	%fd2, %fd49, 0d3FE0000000000000;
	mad.lo.s32 	%r85, %r84, %r83, %r84;
	cvt.rn.f64.s32 	%fd50, %r85;
	div.rn.f64 	%fd51, %fd50, 0d4018000000000000;
	mul.f64 	%fd52, %fd51, %fd1;
	mul.f64 	%fd53, %fd2, %fd2;
	sub.f64 	%fd54, %fd52, %fd53;
	rcp.rn.f64 	%fd3, %fd54;
	mov.u32 	%r86, %ctaid.x;
	mov.u32 	%r87, %tid.x;
	or.b32  	%r88, %r86, %r87;
	setp.ne.s32 	%p20, %r88, 0;
	@%p20 bra 	$L__BB1_47;
	setp.eq.s32 	%p21, %r2, 0;
	setp.gt.s32 	%p70, %r78, 0;
	setp.lt.s32 	%p22, %r78, 1;
	mov.b32 	%r139, 0;
	or.pred  	%p23, %p21, %p22;
	@%p23 bra 	$L__BB1_16;
	add.s32 	%r92, %r2, -1;
	add.s32 	%r93, %r78, -1;
	min.u32 	%r3, %r92, %r93;
	add.s32 	%r4, %r3, 1;
	and.b32  	%r5, %r4, 7;
	setp.lt.u32 	%p25, %r3, 7;
	mov.b32 	%r139, 0;
	@%p25 bra 	$L__BB1_8;
	and.b32  	%r139, %r4, -8;
	neg.s32 	%r132, %r139;
	shl.b32 	%r8, %r77, 3;
	mul.wide.s32 	%rd14, %r77, 4;
	mov.u32 	%r131, %r1;
$L__BB1_6:
	.pragma "nounroll";
	mul.wide.s32 	%rd12, %r131, 4;
	add.s64 	%rd13, %rd1, %rd12;
	mov.b32 	%r94, 2147483647;
	st.global.u32 	[%rd13], %r94;
	add.s64 	%rd15, %rd13, %rd14;
	st.global.u32 	[%rd15], %r94;
	add.s64 	%rd16, %rd15, %rd14;
	st.global.u32 	[%rd16], %r94;
	add.s64 	%rd17, %rd16, %rd14;
	st.global.u32 	[%rd17], %r94;
	add.s64 	%rd18, %rd17, %rd14;
	st.global.u32 	[%rd18], %r94;
	add.s64 	%rd19, %rd18, %rd14;
	st.global.u32 	[%rd19], %r94;
	add.s64 	%rd20, %rd19, %rd14;
	st.global.u32 	[%rd20], %r94;
	add.s64 	%rd21, %rd20, %rd14;
	st.global.u32 	[%rd21], %r94;
	add.s32 	%r132, %r132, 8;
	add.s32 	%r131, %r131, %r8;
	setp.ne.s32 	%p26, %r132, 0;
	@%p26 bra 	$L__BB1_6;
	setp.lt.s32 	%p70, %r139, %r78;
$L__BB1_8:
	setp.eq.s32 	%p27, %r5, 0;
	@%p27 bra 	$L__BB1_16;
	setp.lt.u32 	%p29, %r5, 4;
	@%p29 bra 	$L__BB1_11;
	mad.lo.s32 	%r96, %r139, %r77, %r1;
	mul.wide.s32 	%rd22, %r96, 4;
	add.s64 	%rd23, %rd1, %rd22;
	mov.b32 	%r97, 2147483647;
	st.global.u32 	[%rd23], %r97;
	mul.wide.s32 	%rd24, %r77, 4;
	add.s64 	%rd25, %rd23, %rd24;
	st.global.u32 	[%rd25], %r97;
	add.s64 	%rd26, %rd25, %rd24;
	st.global.u32 	[%rd26], %r97;
	add.s64 	%rd27, %rd26, %rd24;
	st.global.u32 	[%rd27], %r97;
	add.s32 	%r139, %r139, 4;
	setp.lt.s32 	%p70, %r139, %r78;
$L__BB1_11:
	and.b32  	%r99, %r4, 3;
	setp.eq.s32 	%p31, %r99, 0;
	@%p31 bra 	$L__BB1_16;
	setp.eq.s32 	%p32, %r99, 1;
	@%p32 bra 	$L__BB1_14;
	mad.lo.s32 	%r100, %r139, %r77, %r1;
	mul.wide.s32 	%rd28, %r100, 4;
	add.s64 	%rd29, %rd1, %rd28;
	mov.b32 	%r101, 2147483647;
	st.global.u32 	[%rd29], %r101;
	mul.wide.s32 	%rd30, %r77, 4;
	add.s64 	%rd31, %rd29, %rd30;
	st.global.u32 	[%rd31], %r101;
	add.s32 	%r139, %r139, 2;
	setp.lt.s32 	%p70, %r139, %r78;
$L__BB1_14:
	and.b32  	%r102, %r3, 1;
	setp.eq.b32 	%p33, %r102, 1;
	@%p33 bra 	$L__BB1_16;
	mad.lo.s32 	%r103, %r139, %r77, %r1;
	mul.wide.s32 	%rd32, %r103, 4;
	add.s64 	%rd33, %rd1, %rd32;
	mov.b32 	%r104, 2147483647;
	st.global.u32 	[%rd33], %r104;
	add.s32 	%r139, %r139, 1;
	setp.lt.s32 	%p70, %r139, %r78;
$L__BB1_16:
	not.pred 	%p34, %p70;
	@%p34 bra 	$L__BB1_47;
	ld.param.u32 	%r127, [cfo_many_series_one_param_time_major_f32_param_6];
	setp.lt.s32 	%p35, %r127, 2;
	setp.lt.s32 	%p73, %r139, %r78;
	setp.ge.s32 	%p36, %r139, %r78;
	mov.f64 	%fd167, 0d0000000000000000;
	or.pred  	%p37, %p35, %p36;
	mov.f64 	%fd168, %fd167;
	@%p37 bra 	$L__BB1_26;
	ld.param.u32 	%r128, [cfo_many_series_one_param_time_major_f32_param_6];
	not.b32 	%r107, %r139;
	add.s32 	%r108, %r78, %r107;
	add.s32 	%r109, %r128, -2;
	min.u32 	%r110, %r108, %r109;
	add.s32 	%r25, %r110, 1;
	and.b32  	%r26, %r25, 3;
	setp.lt.u32 	%p39, %r110, 3;
	mov.f64 	%fd168, 0d0000000000000000;
	mov.b32 	%r150, 0;
	mov.f64 	%fd167, %fd168;
	@%p39 bra 	$L__BB1_22;
	mad.lo.s32 	%r143, %r139, %r77, %r1;
	and.b32  	%r112, %r25, -4;
	neg.s32 	%r142, %r112;
	mov.f64 	%fd168, 0d0000000000000000;
	mov.b32 	%r141, 2;
	mul.wide.s32 	%rd39, %r77, 4;
$L__BB1_20:
	ld.param.u64 	%rd106, [cfo_many_series_one_param_time_major_f32_param_8];
	ld.param.u64 	%rd98, [cfo_many_series_one_param_time_major_f32_param_0];
	cvta.to.global.u64 	%rd34, %rd98;
	mul.wide.s32 	%rd35, %r143, 4;
	add.s64 	%rd36, %rd34, %rd35;
	ld.global.nc.f32 	%f14, [%rd36];
	cvt.f64.f32 	%fd59, %f14;
	add.s32 	%r113, %r141, -1;
	cvt.rn.f64.u32 	%fd60, %r113;
	add.f64 	%fd61, %fd167, %fd59;
	fma.rn.f64 	%fd62, %fd60, %fd59, %fd168;
	cvta.to.global.u64 	%rd37, %rd106;
	add.s64 	%rd38, %rd37, %rd35;
	mov.b32 	%r114, 2147483647;
	st.global.u32 	[%rd38], %r114;
	add.s64 	%rd40, %rd36, %rd39;
	ld.global.nc.f32 	%f15, [%rd40];
	cvt.f64.f32 	%fd63, %f15;
	add.s32 	%r115, %r141, 2;
	cvt.rn.f64.u32 	%fd64, %r141;
	add.f64 	%fd65, %fd61, %fd63;
	fma.rn.f64 	%fd66, %fd64, %fd63, %fd62;
	add.s64 	%rd41, %rd38, %rd39;
	st.global.u32 	[%rd41], %r114;
	add.s64 	%rd42, %rd40, %rd39;
	ld.global.nc.f32 	%f16, [%rd42];
	cvt.f64.f32 	%fd67, %f16;
	add.s32 	%r116, %r141, 1;
	cvt.rn.f64.u32 	%fd68, %r116;
	add.f64 	%fd69, %fd65, %fd67;
	fma.rn.f64 	%fd70, %fd68, %fd67, %fd66;
	add.s64 	%rd43, %rd41, %rd39;
	st.global.u32 	[%rd43], %r114;
	add.s64 	%rd44, %rd42, %rd39;
	ld.global.nc.f32 	%f17, [%rd44];
	cvt.f64.f32 	%fd71, %f17;
	cvt.rn.f64.u32 	%fd72, %r115;
	add.f64 	%fd167, %fd69, %fd71;
	fma.rn.f64 	%fd168, %fd72, %fd71, %fd70;
	add.s64 	%rd45, %rd43, %rd39;
	st.global.u32 	[%rd45], %r114;
	add.s32 	%r139, %r139, 4;
	shl.b32 	%r117, %r77, 2;
	add.s32 	%r143, %r143, %r117;
	add.s32 	%r142, %r142, 4;
	add.s32 	%r141, %r141, 4;
	setp.ne.s32 	%p40, %r142, 0;
	@%p40 bra 	$L__BB1_20;
	setp.lt.s32 	%p73, %r139, %r78;
	and.b32  	%r150, %r25, -4;
$L__BB1_22:
	setp.eq.s32 	%p41, %r26, 0;
	@%p41 bra 	$L__BB1_26;
	mad.lo.s32 	%r149, %r139, %r77, %r1;
	neg.s32 	%r148, %r26;
$L__BB1_24:
	.pragma "nounroll";
	ld.param.u64 	%rd107, [cfo_many_series_one_param_time_major_f32_param_8];
	ld.param.u64 	%rd99, [cfo_many_series_one_param_time_major_f32_param_0];
	cvta.to.global.u64 	%rd46, %rd99;
	mul.wide.s32 	%rd47, %r149, 4;
	add.s64 	%rd48, %rd46, %rd47;
	ld.global.nc.f32 	%f18, [%rd48];
	cvt.f64.f32 	%fd73, %f18;
	add.s32 	%r150, %r150, 1;
	cvt.rn.f64.u32 	%fd74, %r150;
	add.f64 	%fd167, %fd167, %fd73;
	fma.rn.f64 	%fd168, %fd74, %fd73, %fd168;
	cvta.to.global.u64 	%rd49, %rd107;
	add.s64 	%rd50, %rd49, %rd47;
	mov.b32 	%r118, 2147483647;
	st.global.u32 	[%rd50], %r118;
	add.s32 	%r139, %r139, 1;
	add.s32 	%r149, %r149, %r77;
	add.s32 	%r148, %r148, 1;
	setp.ne.s32 	%p42, %r148, 0;
	@%p42 bra 	$L__BB1_24;
	setp.lt.s32 	%p73, %r139, %r78;
$L__BB1_26:
	not.pred 	%p43, %p73;
	@%p43 bra 	$L__BB1_47;
	ld.param.u64 	%rd100, [cfo_many_series_one_param_time_major_f32_param_0];
	mad.lo.s32 	%r52, %r139, %r77, %r1;
	cvta.to.global.u64 	%rd51, %rd100;
	mul.wide.s32 	%rd52, %r52, 4;
	add.s64 	%rd53, %rd51, %rd52;
	ld.global.nc.f32 	%f20, [%rd53];
	cvt.f64.f32 	%fd18, %f20;
	add.f64 	%fd170, %fd167, %fd18;
	fma.rn.f64 	%fd169, %fd1, %fd18, %fd168;
	mul.f64 	%fd75, %fd169, %fd1;
	mul.f64 	%fd76, %fd2, %fd170;
	sub.f64 	%fd77, %fd75, %fd76;
	mul.f64 	%fd78, %fd3, %fd77;
	add.f64 	%fd79, %fd1, 0dBFF0000000000000;
	mul.f64 	%fd80, %fd79, 0d3FE0000000000000;
	div.rn.f64 	%fd81, %fd170, %fd1;
	fma.rn.f64 	%fd21, %fd80, %fd78, %fd81;
	abs.f32 	%f22, %f20;
	setp.nan.f32 	%p44, %f22, %f22;
	setp.eq.f32 	%p45, %f20, 0f00000000;
	mov.f32 	%f54, 0f7FFFFFFF;
	or.pred  	%p46, %p44, %p45;
	@%p46 bra 	$L__BB1_29;
	ld.param.f32 	%f48, [cfo_many_series_one_param_time_major_f32_param_7];
	cvt.f64.f32 	%fd82, %f48;
	div.rn.f64 	%fd83, %fd21, %fd18;
	mov.f64 	%fd84, 0d3FF0000000000000;
	sub.f64 	%fd85, %fd84, %fd83;
	mul.f64 	%fd86, %fd85, %fd82;
	cvt.rn.f32.f64 	%f54, %fd86;
$L__BB1_29:
	ld.param.u64 	%rd108, [cfo_many_series_one_param_time_major_f32_param_8];
	cvta.to.global.u64 	%rd54, %rd108;
	add.s64 	%rd56, %rd54, %rd52;
	st.global.f32 	[%rd56], %f54;
	add.s32 	%r157, %r139, 1;
	setp.ge.s32 	%p47, %r157, %r78;
	@%p47 bra 	$L__BB1_47;
	not.b32 	%r119, %r139;
	add.s32 	%r120, %r78, %r119;
	and.b32  	%r54, %r120, 3;
	setp.eq.s32 	%p48, %r54, 0;
	@%p48 bra 	$L__BB1_36;
	ld.param.u32 	%r129, [cfo_many_series_one_param_time_major_f32_param_6];
	neg.s32 	%r156, %r54;
	sub.s32 	%r121, %r157, %r129;
	mad.lo.s32 	%r154, %r77, %r121, %r1;
	mad.lo.s32 	%r153, %r77, %r157, %r1;
	mov.u32 	%r155, %r139;
$L__BB1_32:
	.pragma "nounroll";
	ld.param.u64 	%rd101, [cfo_many_series_one_param_time_major_f32_param_0];
	cvta.to.global.u64 	%rd57, %rd101;
	mul.wide.s32 	%rd58, %r153, 4;
	add.s64 	%rd59, %rd57, %rd58;
	ld.global.nc.f32 	%f24, [%rd59];
	mul.wide.s32 	%rd60, %r154, 4;
	add.s64 	%rd61, %rd57, %rd60;
	ld.global.nc.f32 	%f26, [%rd61];
	cvt.f64.f32 	%fd24, %f24;
	cvt.f64.f32 	%fd87, %f26;
	sub.f64 	%fd88, %fd169, %fd170;
	fma.rn.f64 	%fd169, %fd1, %fd24, %fd88;
	sub.f64 	%fd89, %fd170, %fd87;
	add.f64 	%fd170, %fd89, %fd24;
	mul.f64 	%fd90, %fd169, %fd1;
	mul.f64 	%fd91, %fd2, %fd170;
	sub.f64 	%fd92, %fd90, %fd91;
	mul.f64 	%fd93, %fd3, %fd92;
	div.rn.f64 	%fd96, %fd170, %fd1;
	fma.rn.f64 	%fd27, %fd80, %fd93, %fd96;
	abs.f32 	%f27, %f24;
	setp.nan.f32 	%p49, %f27, %f27;
	setp.eq.f32 	%p50, %f24, 0f00000000;
	mov.f32 	%f55, 0f7FFFFFFF;
	or.pred  	%p51, %p49, %p50;
	@%p51 bra 	$L__BB1_34;
	ld.param.f32 	%f49, [cfo_many_series_one_param_time_major_f32_param_7];
	div.rn.f64 	%fd97, %fd27, %fd24;
	mov.f64 	%fd98, 0d3FF0000000000000;
	sub.f64 	%fd99, %fd98, %fd97;
	cvt.f64.f32 	%fd100, %f49;
	mul.f64 	%fd101, %fd99, %fd100;
	cvt.rn.f32.f64 	%f55, %fd101;
$L__BB1_34:
	ld.param.u64 	%rd109, [cfo_many_series_one_param_time_major_f32_param_8];
	cvta.to.global.u64 	%rd62, %rd109;
	add.s64 	%rd64, %rd62, %rd58;
	st.global.f32 	[%rd64], %f55;
	add.s32 	%r156, %r156, 1;
	setp.ne.s32 	%p52, %r156, 0;
	add.s32 	%r155, %r155, 1;
	add.s32 	%r154, %r154, %r77;
	add.s32 	%r153, %r153, %r77;
	@%p52 bra 	$L__BB1_32;
	add.s32 	%r157, %r155, 1;
$L__BB1_36:
	sub.s32 	%r122, %r78, %r139;
	add.s32 	%r123, %r122, -2;
	setp.lt.u32 	%p53, %r123, 3;
	@%p53 bra 	$L__BB1_47;
	ld.param.u32 	%r130, [cfo_many_series_one_param_time_major_f32_param_6];
	sub.s32 	%r160, %r157, %r78;
	sub.s32 	%r124, %r157, %r130;
	mad.lo.s32 	%r159, %r77, %r124, %r1;
	mad.lo.s32 	%r158, %r157, %r77, %r1;
	mul.wide.s32 	%rd3, %r77, 4;
$L__BB1_38:
	ld.param.u64 	%rd102, [cfo_many_series_one_param_time_major_f32_param_0];
	cvta.to.global.u64 	%rd65, %rd102;
	mul.wide.s32 	%rd66, %r158, 4;
	add.s64 	%rd67, %rd65, %rd66;
	ld.global.nc.f32 	%f29, [%rd67];
	mul.wide.s32 	%rd68, %r159, 4;
	add.s64 	%rd69, %rd65, %rd68;
	ld.global.nc.f32 	%f31, [%rd69];
	cvt.f64.f32 	%fd32, %f29;
	cvt.f64.f32 	%fd102, %f31;
	sub.f64 	%fd103, %fd169, %fd170;
	fma.rn.f64 	%fd33, %fd1, %fd32, %fd103;
	sub.f64 	%fd104, %fd170, %fd102;
	add.f64 	%fd34, %fd104, %fd32;
	mul.f64 	%fd105, %fd33, %fd1;
	mul.f64 	%fd106, %fd2, %fd34;
	sub.f64 	%fd107, %fd105, %fd106;
	mul.f64 	%fd108, %fd3, %fd107;
	div.rn.f64 	%fd111, %fd34, %fd1;
	fma.rn.f64 	%fd35, %fd80, %fd108, %fd111;
	abs.f32 	%f32, %f29;
	setp.nan.f32 	%p54, %f32, %f32;
	setp.eq.f32 	%p55, %f29, 0f00000000;
	mov.f32 	%f56, 0f7FFFFFFF;
	or.pred  	%p56, %p54, %p55;
	@%p56 bra 	$L__BB1_40;
	ld.param.f32 	%f50, [cfo_many_series_one_param_time_major_f32_param_7];
	div.rn.f64 	%fd112, %fd35, %fd32;
	mov.f64 	%fd113, 0d3FF0000000000000;
	sub.f64 	%fd114, %fd113, %fd112;
	cvt.f64.f32 	%fd115, %f50;
	mul.f64 	%fd116, %fd114, %fd115;
	cvt.rn.f32.f64 	%f56, %fd116;
$L__BB1_40:
	ld.param.u64 	%rd110, [cfo_many_series_one_param_time_major_f32_param_8];
	ld.param.u64 	%rd103, [cfo_many_series_one_param_time_major_f32_param_0];
	cvta.to.global.u64 	%rd2, %rd110;
	mul.wide.s32 	%rd70, %r158, 4;
	add.s64 	%rd71, %rd2, %rd70;
	st.global.f32 	[%rd71], %f56;
	cvta.to.global.u64 	%rd72, %rd103;
	add.s64 	%rd73, %rd72, %rd70;
	add.s64 	%rd74, %rd73, %rd3;
	ld.global.nc.f32 	%f34, [%rd74];
	mul.wide.s32 	%rd75, %r159, 4;
	add.s64 	%rd76, %rd72, %rd75;
	add.s64 	%rd77, %rd76, %rd3;
	ld.global.nc.f32 	%f36, [%rd77];
	cvt.f64.f32 	%fd36, %f34;
	cvt.f64.f32 	%fd117, %f36;
	sub.f64 	%fd118, %fd33, %fd34;
	fma.rn.f64 	%fd37, %fd1, %fd36, %fd118;
	sub.f64 	%fd119, %fd34, %fd117;
	add.f64 	%fd38, %fd119, %fd36;
	mul.f64 	%fd120, %fd37, %fd1;
	mul.f64 	%fd121, %fd2, %fd38;
	sub.f64 	%fd122, %fd120, %fd121;
	mul.f64 	%fd123, %fd3, %fd122;
	add.f64 	%fd124, %fd1, 0dBFF0000000000000;
	mul.f64 	%fd125, %fd124, 0d3FE0000000000000;
	div.rn.f64 	%fd126, %fd38, %fd1;
	fma.rn.f64 	%fd39, %fd125, %fd123, %fd126;
	abs.f32 	%f37, %f34;
	setp.nan.f32 	%p57, %f37, %f37;
	setp.eq.f32 	%p58, %f34, 0f00000000;
	mov.f32 	%f57, 0f7FFFFFFF;
	or.pred  	%p59, %p57, %p58;
	@%p59 bra 	$L__BB1_42;
	ld.param.f32 	%f51, [cfo_many_series_one_param_time_major_f32_param_7];
	div.rn.f64 	%fd127, %fd39, %fd36;
	mov.f64 	%fd128, 0d3FF0000000000000;
	sub.f64 	%fd129, %fd128, %fd127;
	cvt.f64.f32 	%fd130, %f51;
	mul.f64 	%fd131, %fd129, %fd130;
	cvt.rn.f32.f64 	%f57, %fd131;
$L__BB1_42:
	ld.param.u64 	%rd104, [cfo_many_series_one_param_time_major_f32_param_0];
	mul.wide.s32 	%rd78, %r158, 4;
	add.s64 	%rd79, %rd2, %rd78;
	add.s64 	%rd80, %rd79, %rd3;
	st.global.f32 	[%rd80], %f57;
	cvta.to.global.u64 	%rd81, %rd104;
	add.s64 	%rd82, %rd81, %rd78;
	add.s64 	%rd83, %rd82, %rd3;
	add.s64 	%rd84, %rd83, %rd3;
	ld.global.nc.f32 	%f39, [%rd84];
	mul.wide.s32 	%rd85, %r159, 4;
	add.s64 	%rd86, %rd81, %rd85;
	add.s64 	%rd87, %rd86, %rd3;
	add.s64 	%rd4, %rd87, %rd3;
	ld.global.nc.f32 	%f41, [%rd4];
	cvt.f64.f32 	%fd40, %f39;
	cvt.f64.f32 	%fd132, %f41;
	sub.f64 	%fd133, %fd37, %fd38;
	fma.rn.f64 	%fd41, %fd1, %fd40, %fd133;
	sub.f64 	%fd134, %fd38, %fd132;
	add.f64 	%fd42, %fd134, %fd40;
	mul.f64 	%fd135, %fd41, %fd1;
	mul.f64 	%fd136, %fd2, %fd42;
	sub.f64 	%fd137, %fd135, %fd136;
	mul.f64 	%fd138, %fd3, %fd137;
	add.f64 	%fd139, %fd1, 0dBFF0000000000000;
	mul.f64 	%fd43, %fd139, 0d3FE0000000000000;
	div.rn.f64 	%fd140, %fd42, %fd1;
	fma.rn.f64 	%fd44, %fd43, %fd138, %fd140;
	abs.f32 	%f42, %f39;
	setp.nan.f32 	%p60, %f42, %f42;
	setp.eq.f32 	%p61, %f39, 0f00000000;
	mov.f32 	%f58, 0f7FFFFFFF;
	or.pred  	%p62, %p60, %p61;
	@%p62 bra 	$L__BB1_44;
	ld.param.f32 	%f52, [cfo_many_series_one_param_time_major_f32_param_7];
	div.rn.f64 	%fd141, %fd44, %fd40;
	mov.f64 	%fd142, 0d3FF0000000000000;
	sub.f64 	%fd143, %fd142, %fd141;
	cvt.f64.f32 	%fd144, %f52;
	mul.f64 	%fd145, %fd143, %fd144;
	cvt.rn.f32.f64 	%f58, %fd145;
$L__BB1_44:
	ld.param.u64 	%rd105, [cfo_many_series_one_param_time_major_f32_param_0];
	mul.wide.s32 	%rd88, %r158, 4;
	add.s64 	%rd89, %rd2, %rd88;
	add.s64 	%rd90, %rd89, %rd3;
	add.s64 	%rd5, %rd90, %rd3;
	st.global.f32 	[%rd5], %f58;
	cvta.to.global.u64 	%rd91, %rd105;
	add.s64 	%rd92, %rd91, %rd88;
	add.s64 	%rd93, %rd92, %rd3;
	add.s64 	%rd94, %rd93, %rd3;
	add.s64 	%rd95, %rd94, %rd3;
	ld.global.nc.f32 	%f44, [%rd95];
	add.s64 	%rd96, %rd4, %rd3;
	ld.global.nc.f32 	%f46, [%rd96];
	cvt.f64.f32 	%fd45, %f44;
	cvt.f64.f32 	%fd146, %f46;
	sub.f64 	%fd147, %fd41, %fd42;
	fma.rn.f64 	%fd169, %fd1, %fd45, %fd147;
	sub.f64 	%fd148, %fd42, %fd146;
	add.f64 	%fd170, %fd148, %fd45;
	mul.f64 	%fd149, %fd169, %fd1;
	mul.f64 	%fd150, %fd2, %fd170;
	sub.f64 	%fd151, %fd149, %fd150;
	mul.f64 	%fd152, %fd3, %fd151;
	div.rn.f64 	%fd153, %fd170, %fd1;
	fma.rn.f64 	%fd48, %fd43, %fd152, %fd153;
	abs.f32 	%f47, %f44;
	setp.nan.f32 	%p63, %f47, %f47;
	setp.eq.f32 	%p64, %f44, 0f00000000;
	mov.f32 	%f59, 0f7FFFFFFF;
	or.pred  	%p65, %p63, %p64;
	@%p65 bra 	$L__BB1_46;
	ld.param.f32 	%f53, [cfo_many_series_one_param_time_major_f32_param_7];
	div.rn.f64 	%fd154, %fd48, %fd45;
	mov.f64 	%fd155, 0d3FF0000000000000;
	sub.f64 	%fd156, %fd155, %fd154;
	cvt.f64.f32 	%fd157, %f53;
	mul.f64 	%fd158, %fd156, %fd157;
	cvt.rn.f32.f64 	%f59, %fd158;
$L__BB1_46:
	add.s64 	%rd97, %rd5, %rd3;
	st.global.f32 	[%rd97], %f59;
	add.s32 	%r160, %r160, 4;
	shl.b32 	%r125, %r77, 2;
	add.s32 	%r159, %r159, %r125;
	add.s32 	%r158, %r158, %r125;
	setp.ne.s32 	%p66, %r160, 0;
	@%p66 bra 	$L__BB1_38;
$L__BB1_47:
	ret;

}


// ===== COMPILED SASS (sm_100) =====

	.target	sm_100

	.elftype	@"ET_EXEC"


//--------------------- .note.nv.tkinfo           --------------------------
	.section	.note.nv.tkinfo,"",@"SHT_NOTE"
	.sectionflags	@"SHF_NOTE_NV_TKINFO"
	.tkinfo
        /*0018*/ 	.word	0x00000002
        /*0030*/ 	.string	""
        /*0030*/ 	.string	"ptxas"
        /*0030*/ 	.string	"Cuda compilation tools, release 13.0, V13.0.88"
        /*0030*/ 	.string	"Build cuda_13.0.r13.0/compiler.36424714_0"
        /*0030*/ 	.string	"-arch sm_100 -m 64 "



//--------------------- .note.nv.cuinfo           --------------------------
	.section	.note.nv.cuinfo,"",@"SHT_NOTE"
	.sectionflags	@"SHF_NOTE_NV_CUINFO"
        /*0018*/ 	.short	0x0002
        /*001a*/ 	.short	0x0064
        /*001c*/ 	.short	0x0082
	.zero		2


//--------------------- .nv.info                  --------------------------
	.section	.nv.info,"",@"SHT_CUDA_INFO"
	.align	4


	//----- nvinfo : EIATTR_REGCOUNT
	.align		4
        /*0000*/ 	.byte	0x04, 0x2f
        /*0002*/ 	.short	(.L_1 - .L_0)
	.align		4
.L_0:
        /*0004*/ 	.word	index@(cfo_batch_f32)
        /*0008*/ 	.word	0x00000029


	//----- nvinfo : EIATTR_FRAME_SIZE
	.align		4
.L_1:
        /*000c*/ 	.byte	0x04, 0x11
        /*000e*/ 	.short	(.L_3 - .L_2)
	.align		4
.L_2:
        /*0010*/ 	.word	index@($__internal_3_$__cuda_sm20_div_rn_f64_full)
        /*0014*/ 	.word	0x00000000


	//----- nvinfo : EIATTR_FRAME_SIZE
	.align		4
.L_3:
        /*0018*/ 	.byte	0x04, 0x11
        /*001a*/ 	.short	(.L_5 - .L_4)
	.align		4
.L_4:
        /*001c*/ 	.word	index@($__internal_2_$__cuda_sm20_dblrcp_rn_slowpath_v3)
        /*0020*/ 	.word	0x00000000


	//----- nvinfo : EIATTR_FRAME_SIZE
	.align		4
.L_5:
        /*0024*/ 	.byte	0x04, 0x11
        /*0026*/ 	.short	(.L_7 - .L_6)
	.align		4
.L_6:
        /*0028*/ 	.word	index@(cfo_batch_f32)
        /*002c*/ 	.word	0x00000000


	//----- nvinfo : EIATTR_REGCOUNT
	.align		4
.L_7:
        /*0030*/ 	.byte	0x04, 0x2f
        /*0032*/ 	.short	(.L_9 - .L_8)
	.align		4
.L_8:
        /*0034*/ 	.word	index@(cfo_many_series_one_param_time_major_f32)
        /*0038*/ 	.word	0x00000030


	//----- nvinfo : EIATTR_FRAME_SIZE
	.align		4
.L_9:
        /*003c*/ 	.byte	0x04, 0x11
        /*003e*/ 	.short	(.L_11 - .L_10)
	.align		4
.L_10:
        /*0040*/ 	.word	index@($__internal_1_$__cuda_sm20_div_rn_f64_full)
        /*0044*/ 	.word	0x00000000


	//----- nvinfo : EIATTR_FRAME_SIZE
	.align		4
.L_11:
        /*0048*/ 	.byte	0x04, 0x11
        /*004a*/ 	.short	(.L_13 - .L_12)
	.align		4
.L_12:
        /*004c*/ 	.word	index@($__internal_0_$__cuda_sm20_dblrcp_rn_slowpath_v3)
        /*0050*/ 	.word	0x00000000


	//----- nvinfo : EIATTR_FRAME_SIZE
	.align		4
.L_13:
        /*0054*/ 	.byte	0x04, 0x11
        /*0056*/ 	.short	(.L_15 - .L_14)
	.align		4
.L_14:
        /*0058*/ 	.word	index@(cfo_many_series_one_param_time_major_f32)
        /*005c*/ 	.word	0x00000000


	//----- nvinfo : EIATTR_MIN_STACK_SIZE
	.align		4
.L_15:
        /*0060*/ 	.byte	0x04, 0x12
        /*0062*/ 	.short	(.L_17 - .L_16)
	.align		4
.L_16:
        /*0064*/ 	.word	index@(cfo_many_series_one_param_time_major_f32)
        /*0068*/ 	.word	0x00000000


	//----- nvinfo : EIATTR_MIN_STACK_SIZE
	.align		4
.L_17:
        /*006c*/ 	.byte	0x04, 0x12
        /*006e*/ 	.short	(.L_19 - .L_18)
	.align		4
.L_18:
        /*0070*/ 	.word	index@(cfo_batch_f32)
        /*0074*/ 	.word	0x00000000
.L_19:


//--------------------- .nv.compat                --------------------------
	.section	.nv.compat,"",@"SHT_CUDA_COMPAT_INFO"
	.align	4
        /*0000*/ 	.byte	0x02, 0x09, 0x00, 0x00, 0x02, 0x02, 0x01, 0x00, 0x02, 0x05, 0x05, 0x00, 0x03, 0x07, 0x01, 0x01
        /*0010*/ 	.byte	0x02, 0x03, 0x00, 0x00, 0x02, 0x06, 0x01, 0x00, 0x04, 0x0b, 0x08, 0x00, 0x01, 0x00, 0x00, 0x00
        /*0020*/ 	.byte	0x00, 0x00, 0x00, 0x00


//--------------------- .nv.info.cfo_many_series_one_param_time_major_f32 --------------------------
	.section	.nv.info.cfo_many_series_one_param_time_major_f32,"",@"SHT_CUDA_INFO"
	.sectionflags	@""
	.align	4


	//----- nvinfo : EIATTR_CUDA_API_VERSION
	.align		4
        /*0000*/ 	.byte	0x04, 0x37
        /*0002*/ 	.short	(.L_21 - .L_20)
.L_20:
        /*0004*/ 	.word	0x00000082


	//----- nvinfo : EIATTR_KPARAM_INFO
	.align		4
.L_21:
        /*0008*/ 	.byte	0x04, 0x17
        /*000a*/ 	.short	(.L_23 - .L_22)
.L_22:
        /*000c*/ 	.word	0x00000000
        /*0010*/ 	.short	0x0008
        /*0012*/ 	.short	0x0030
        /*0014*/ 	.byte	0x00, 0xf5, 0x21, 0x00


	//----- nvinfo : EIATTR_KPARAM_INFO
	.align		4
.L_23:
        /*0018*/ 	.byte	0x04, 0x17
        /*001a*/ 	.short	(.L_25 - .L_24)
.L_24:
        /*001c*/ 	.word	0x00000000
        /*0020*/ 	.short	0x0007
        /*0022*/ 	.short	0x002c
        /*0024*/ 	.byte	0x00, 0xf0, 0x11, 0x00


	//----- nvinfo : EIATTR_KPARAM_INFO
	.align		4
.L_25:
        /*0028*/ 	.byte	0x04, 0x17
        /*002a*/ 	.short	(.L_27 - .L_26)
.L_26:
        /*002c*/ 	.word	0x00000000
        /*0030*/ 	.short	0x0006
        /*0032*/ 	.short	0x0028
        /*0034*/ 	.byte	0x00, 0xf0, 0x11, 0x00


	//----- nvinfo : EIATTR_KPARAM_INFO
	.align		4
.L_27:
        /*0038*/ 	.byte	0x04, 0x17
        /*003a*/ 	.short	(.L_29 - .L_28)
.L_28:
        /*003c*/ 	.word	0x00000000
        /*0040*/ 	.short	0x0005
        /*0042*/ 	.short	0x0024
        /*0044*/ 	.byte	0x00, 0xf0, 0x11, 0x00


	//----- nvinfo : EIATTR_KPARAM_INFO
	.align		4
.L_29:
        /*0048*/ 	.byte	0x04, 0x17
        /*004a*/ 	.short	(.L_31 - .L_30)
.L_30:
        /*004c*/ 	.word	0x00000000
        /*0050*/ 	.short	0x0004
        /*0052*/ 	.short	0x0020
        /*0054*/ 	.byte	0x00, 0xf0, 0x11, 0x00


	//----- nvinfo : EIATTR_KPARAM_INFO
	.align		4
.L_31:
        /*0058*/ 	.byte	0x04, 0x17
        /*005a*/ 	.short	(.L_33 - .L_32)
.L_32:
        /*005c*/ 	.word	0x00000000
        /*0060*/ 	.short	0x0003
        /*0062*/ 	.short	0x0018
        /*0064*/ 	.byte	0x00, 0xf5, 0x21, 0x00


	//----- nvinfo : EIATTR_KPARAM_INFO
	.align		4
.L_33:
        /*0068*/ 	.byte	0x04, 0x17
        /*006a*/ 	.short	(.L_35 - .L_34)
.L_34:
        /*006c*/ 	.word	0x00000000
        /*0070*/ 	.short	0x0002
        /*0072*/ 	.short	0x0010
        /*0074*/ 	.byte	0x00, 0xf5, 0x21, 0x00


	//----- nvinfo : EIATTR_KPARAM_INFO
	.align		4
.L_35:
        /*0078*/ 	.byte	0x04, 0x17
        /*007a*/ 	.short	(.L_37 - .L_36)
.L_36:
        /*007c*/ 	.word	0x00000000
        /*0080*/ 	.short	0x0001
        /*0082*/ 	.short	0x0008
        /*0084*/ 	.byte	0x00, 0xf5, 0x21, 0x00


	//----- nvinfo : EIATTR_KPARAM_INFO
	.align		4
.L_37:
        /*0088*/ 	.byte	0x04, 0x17
        /*008a*/ 	.short	(.L_39 - .L_38)
.L_38:
        /*008c*/ 	.word	0x00000000
        /*0090*/ 	.short	0x0000
        /*0092*/ 	.short	0x0000
        /*0094*/ 	.byte	0x00, 0xf5, 0x21, 0x00


	//----- nvinfo : EIATTR_SPARSE_MMA_MASK
	.align		4
.L_39:
        /*0098*/ 	.byte	0x03, 0x50
        /*009a*/ 	.short	0x0000


	//----- nvinfo : EIATTR_MAXREG_COUNT
	.align		4
        /*009c*/ 	.byte	0x03, 0x1b
        /*009e*/ 	.short	0x00ff


	//----- nvinfo : EIATTR_MERCURY_ISA_VERSION
	.align		4
        /*00a0*/ 	.byte	0x03, 0x5f
        /*00a2*/ 	.short	0x0101


	//----- nvinfo : EIATTR_VRC_CTA_INIT_COUNT
	.align		4
        /*00a4*/ 	.byte	0x02, 0x4a
	.zero		1
	.zero		1


	//----- nvinfo : EIATTR_EXIT_INSTR_OFFSETS
	.align		4
        /*00a8*/ 	.byte	0x04, 0x1c
        /*00aa*/ 	.short	(.L_41 - .L_40)


	//   ....[0]....
.L_40:
        /*00ac*/ 	.word	0x00000070


	//   ....[1]....
        /*00b0*/ 	.word	0x000000f0


	//   ....[2]....
        /*00b4*/ 	.word	0x00000400


	//   ....[3]....
        /*00b8*/ 	.word	0x000009d0


	//   ....[4]....
        /*00bc*/ 	.word	0x00002010


	//   ....[5]....
        /*00c0*/ 	.word	0x000024b0


	//   ....[6]....
        /*00c4*/ 	.word	0x00002ad0


	//   ....[7]....
        /*00c8*/ 	.word	0x00003e50


	//----- nvinfo : EIATTR_CRS_STACK_SIZE
	.align		4
.L_41:
        /*00cc*/ 	.byte	0x04, 0x1e
        /*00ce*/ 	.short	(.L_43 - .L_42)
.L_42:
        /*00d0*/ 	.word	0x00000000


	//----- nvinfo : EIATTR_CBANK_PARAM_SIZE
	.align		4
.L_43:
        /*00d4*/ 	.byte	0x03, 0x19
        /*00d6*/ 	.short	0x0038


	//----- nvinfo : EIATTR_PARAM_CBANK
	.align		4
        /*00d8*/ 	.byte	0x04, 0x0a
        /*00da*/ 	.short	(.L_45 - .L_44)
	.align		4
.L_44:
        /*00dc*/ 	.word	index@(.nv.constant0.cfo_many_series_one_param_time_major_f32)
        /*00e0*/ 	.short	0x0380
        /*00e2*/ 	.short	0x0038


	//----- nvinfo : EIATTR_SW_WAR
	.align		4
.L_45:
        /*00e4*/ 	.byte	0x04, 0x36
        /*00e6*/ 	.short	(.L_47 - .L_46)
.L_46:
        /*00e8*/ 	.word	0x00000008
.L_47:


//--------------------- .nv.info.cfo_batch_f32    --------------------------
	.section	.nv.info.cfo_batch_f32,"",@"SHT_CUDA_INFO"
	.sectionflags	@""
	.align	4


	//----- nvinfo : EIATTR_CUDA_API_VERSION
	.align		4
        /*0000*/ 	.byte	0x04, 0x37
        /*0002*/ 	.short	(.L_49 - .L_48)
.L_48:
        /*0004*/ 	.word	0x00000082


	//----- nvinfo : EIATTR_KPARAM_INFO
	.align		4
.L_49:
        /*0008*/ 	.byte	0x04, 0x17
        /*000a*/ 	.short	(.L_51 - .L_50)
.L_50:
        /*000c*/ 	.word	0x00000000
        /*0010*/ 	.short	0x0008
        /*0012*/ 	.short	0x0038
        /*0014*/ 	.byte	0x00, 0xf5, 0x21, 0x00


	//----- nvinfo : EIATTR_KPARAM_INFO
	.align		4
.L_51:
        /*0018*/ 	.byte	0x04, 0x17
        /*001a*/ 	.short	(.L_53 - .L_52)
.L_52:
        /*001c*/ 	.word	0x00000000
        /*0020*/ 	.short	0x0007
        /*0022*/ 	.short	0x0030
        /*0024*/ 	.byte	0x00, 0xf0, 0x11, 0x00


	//----- nvinfo : EIATTR_KPARAM_INFO
	.align		4
.L_53:
        /*0028*/ 	.byte	0x04, 0x17
        /*002a*/ 	.short	(.L_55 - .L_54)
.L_54:
        /*002c*/ 	.word	0x00000000
        /*0030*/ 	.short	0x0006
        /*0032*/ 	.short	0x0028
        /*0034*/ 	.byte	0x00, 0xf5, 0x21, 0x00


	//----- nvinfo : EIATTR_KPARAM_INFO
	.align		4
.L_55:
        /*0038*/ 	.byte	0x04, 0x17
        /*003a*/ 	.short	(.L_57 - .L_56)
.L_56:
        /*003c*/ 	.word	0x00000000
        /*0040*/ 	.short	0x0005
        /*0042*/ 	.short	0x0020
        /*0044*/ 	.byte	0x00, 0xf5, 0x21, 0x00


	//----- nvinfo : EIATTR_KPARAM_INFO
	.align		4
.L_57:
        /*0048*/ 	.byte	0x04, 0x17
        /*004a*/ 	.short	(.L_59 - .L_58)
.L_58:
        /*004c*/ 	.word	0x00000000
        /*0050*/ 	.short	0x0004
        /*0052*/ 	.short	0x001c
        /*0054*/ 	.byte	0x00, 0xf0, 0x11, 0x00


	//----- nvinfo : EIATTR_KPARAM_INFO
	.align		4
.L_59:
        /*0058*/ 	.byte	0x04, 0x17
        /*005a*/ 	.short	(.L_61 - .L_60)
.L_60:
        /*005c*/ 	.word	0x00000000
        /*0060*/ 	.short	0x0003
        /*0062*/ 	.short	0x0018
        /*0064*/ 	.byte	0x00, 0xf0, 0x11, 0x00


	//----- nvinfo : EIATTR_KPARAM_INFO
	.align		4
.L_61:
        /*0068*/ 	.byte	0x04, 0x17
        /*006a*/ 	.short	(.L_63 - .L_62)
.L_62:
        /*006c*/ 	.word	0x00000000
        /*0070*/ 	.short	0x0002
        /*0072*/ 	.short	0x0010
        /*0074*/ 	.byte	0x00, 0xf5, 0x21, 0x00


	//----- nvinfo : EIATTR_KPARAM_INFO
	.align		4
.L_63:
        /*0078*/ 	.byte	0x04, 0x17
        /*007a*/ 	.short	(.L_65 - .L_64)
.L_64:
        /*007c*/ 	.word	0x00000000
        /*0080*/ 	.short	0x0001
        /*0082*/ 	.short	0x0008
        /*0084*/ 	.byte	0x00, 0xf5, 0x21, 0x00


	//----- nvinfo : EIATTR_KPARAM_INFO
	.align		4
.L_65:
        /*0088*/ 	.byte	0x04, 0x17
        /*008a*/ 	.short	(.L_67 - .L_66)
.L_66:
        /*008c*/ 	.word	0x00000000
        /*0090*/ 	.short	0x0000
        /*0092*/ 	.short	0x0000
        /*0094*/ 	.byte	0x00, 0xf5, 0x21, 0x00


	//----- nvinfo : EIATTR_SPARSE_MMA_MASK
	.align		4
.L_67:
        /*0098*/ 	.byte	0x03, 0x50
        /*009a*/ 	.short	0x0000


	//----- nvinfo : EIATTR_MAXREG_COUNT
	.align		4
        /*009c*/ 	.byte	0x03, 0x1b
        /*009e*/ 	.short	0x00ff


	//----- nvinfo : EIATTR_MERCURY_ISA_VERSION
	.align		4
        /*00a0*/ 	.byte	0x03, 0x5f
        /*00a2*/ 	.short	0x0101


	//----- nvinfo : EIATTR_VRC_CTA_INIT_COUNT
	.align		4
        /*00a4*/ 	.byte	0x02, 0x4a
	.zero		1
	.zero		1


	//----- nvinfo : EIATTR_EXIT_INSTR_OFFSETS
	.align		4
        /*00a8*/ 	.byte	0x04, 0x1c
        /*00aa*/ 	.short	(.L_69 - .L_68)


	//   ....[0]....
.L_68:
        /*00ac*/ 	.word	0x00000040


	//   ....[1]....
        /*00b0*/ 	.word	0x000000d0


	//   ....[2]....
        /*00b4*/ 	.word	0x00000380


	//   ....[3]....
        /*00b8*/ 	.word	0x00000af0


	//----- nvinfo : EIATTR_CRS_STACK_SIZE
	.align		4
.L_69:
        /*00bc*/ 	.byte	0x04, 0x1e
        /*00be*/ 	.short	(.L_71 - .L_70)
.L_70:
        /*00c0*/ 	.word	0x00000000


	//----- nvinfo : EIATTR_CBANK_PARAM_SIZE
	.align		4
.L_71:
        /*00c4*/ 	.byte	0x03, 0x19
        /*00c6*/ 	.short	0x0040


	//----- nvinfo : EIATTR_PARAM_CBANK
	.align		4
        /*00c8*/ 	.byte	0x04, 0x0a
        /*00ca*/ 	.short	(.L_73 - .L_72)
	.align		4
.L_72:
        /*00cc*/ 	.word	index@(.nv.constant0.cfo_batch_f32)
        /*00d0*/ 	.short	0x0380
        /*00d2*/ 	.short	0x0040


	//----- nvinfo : EIATTR_SW_WAR
	.align		4
.L_73:
        /*00d4*/ 	.byte	0x04, 0x36
        /*00d6*/ 	.short	(.L_75 - .L_74)
.L_74:
        /*00d8*/ 	.word	0x00000008
.L_75:


//--------------------- .nv.callgraph             --------------------------
	.section	.nv.callgraph,"",@"SHT_CUDA_CALLGRAPH"
	.align	4
	.sectionentsize	8
	.align		4
        /*0000*/ 	.word	0x00000000
	.align		4
        /*0004*/ 	.word	0xffffffff
	.align		4
        /*0008*/ 	.word	0x00000000
	.align		4
        /*000c*/ 	.word	0xfffffffe
	.align		4
        /*0010*/ 	.word	0x00000000
	.align		4
        /*0014*/ 	.word	0xfffffffd
	.align		4
        /*0018*/ 	.word	0x00000000
	.align		4
        /*001c*/ 	.word	0xfffffffc


//--------------------- .text.cfo_many_series_one_param_time_major_f32 --------------------------
	.section	.text.cfo_many_series_one_param_time_major_f32,"ax",@progbits
	.align	128
        .global         cfo_many_series_one_param_time_major_f32
        .type           cfo_many_series_one_param_time_major_f32,@function
        .size           cfo_many_series_one_param_time_major_f32,(.L_x_100 - cfo_many_series_one_param_time_major_f32)
        .other          cfo_many_series_one_param_time_major_f32,@"STO_CUDA_ENTRY STV_DEFAULT"
cfo_many_series_one_param_time_major_f32:
.text.cfo_many_series_one_param_time_major_f32:
[----:B------:R-:W-:Y:S01]  /*0000*/  LDC R1, c[0x0][0x37c] ;  /* 0x0000df00ff017b82 */ /* 0x000fe20000000800 */
[----:B------:R-:W0:Y:S07]  /*0010*/  S2R R3, SR_TID.Y ;  /* 0x0000000000037919 */ /* 0x000e2e0000002200 */
[----:B------:R-:W0:Y:S01]  /*0020*/  S2UR UR4, SR_CTAID.Y ;  /* 0x00000000000479c3 */ /* 0x000e220000002600 */
[----:B------:R-:W1:Y:S07]  /*0030*/  LDCU UR5, c[0x0][0x3a0] ;  /* 0x00007400ff0577ac */ /* 0x000e6e0008000800 */
[----:B------:R-:W0:Y:S02]  /*0040*/  LDC R8, c[0x0][0x364] ;  /* 0x0000d900ff087b82 */ /* 0x000e240000000800 */
[----:B0-----:R-:W-:-:S05]  /*0050*/  IMAD R8, R8, UR4, R3 ;  /* 0x0000000408087c24 */ /* 0x001fca000f8e0203 */
[----:B-1----:R-:W-:-:S13]  /*0060*/  ISETP.GE.AND P0, PT, R8, UR5, PT ;  /* 0x0000000508007c0c */ /* 0x002fda000bf06270 */
[----:B------:R-:W-:Y:S05]  /*0070*/  @P0 EXIT ;  /* 0x000000000000094d */ /* 0x000fea0003800000 */
[----:B------:R-:W0:Y:S01]  /*0080*/  LDC.64 R10, c[0x0][0x398] ;  /* 0x0000e600ff0a7b82 */ /* 0x000e220000000a00 */
[----:B------:R-:W1:Y:S01]  /*0090*/  LDCU.64 UR6, c[0x0][0x358] ;  /* 0x00006b00ff0677ac */ /* 0x000e620008000a00 */
[----:B------:R-:W2:Y:S01]  /*00a0*/  LDCU UR4, c[0x0][0x3a4] ;  /* 0x00007480ff0477ac */ /* 0x000ea20008000800 */
[----:B0-----:R-:W-:-:S06]  /*00b0*/  IMAD.WIDE.U32 R10, R8, 0x4, R10 ;  /* 0x00000004080a7825 */ /* 0x001fcc00078e000a */
[----:B-1----:R-:W2:Y:S02]  /*00c0*/  LDG.E.CONSTANT R10, desc[UR6][R10.64] ;  /* 0x000000060a0a7981 */ /* 0x002ea4000c1e9900 */
[----:B--2---:R-:W-:-:S04]  /*00d0*/  ISETP.GE.AND P0, PT, R10, UR4, PT ;  /* 0x000000040a007c0c */ /* 0x004fc8000bf06270 */
[----:B------:R-:W-:-:S13]  /*00e0*/  ISETP.LT.OR P0, PT, R10, RZ, P0 ;  /* 0x000000ff0a00720c */ /* 0x000fda0000701670 */
[----:B------:R-:W-:Y:S05]  /*00f0*/  @P0 EXIT ;  /* 0x000000000000094d */ /* 0x000fea0003800000 */
[----:B------:R-:W0:Y:S01]  /*0100*/  MUFU.RCP64H R3, 6 ;  /* 0x4018000000037908 */ /* 0x000e220000001800 */
[----:B------:R-:W-:Y:S01]  /*0110*/  HFMA2 R2, -RZ, RZ, 0, 5.9604644775390625e-08 ;  /* 0x00000001ff027431 */ /* 0x000fe200000001ff */
[----:B------:R-:W1:Y:S01]  /*0120*/  LDCU UR8, c[0x0][0x3a8] ;  /* 0x00007500ff0877ac */ /* 0x000e620008000800 */
[----:B------:R-:W-:Y:S02]  /*0130*/  IMAD.MOV.U32 R6, RZ, RZ, 0x0 ;  /* 0x00000000ff067424 */ /* 0x000fe400078e00ff */
[----:B------:R-:W-:-:S06]  /*0140*/  IMAD.MOV.U32 R7, RZ, RZ, 0x40180000 ;  /* 0x40180000ff077424 */ /* 0x000fcc00078e00ff */
[----:B0-----:R-:W-:Y:S01]  /*0150*/  DFMA R4, R2, -R6, 1 ;  /* 0x3ff000000204742b */ /* 0x001fe20000000806 */
[----:B-1----:R-:W-:Y:S02]  /*0160*/  UIADD3 UR4, UPT, UPT, UR8, UR8, URZ ;  /* 0x0000000808047290 */ /* 0x002fe4000fffe0ff */
[----:B------:R-:W-:Y:S01]  /*0170*/  I2F.F64 R20, UR8 ;  /* 0x0000000800147d12 */ /* 0x000fe20008201c00 */
[----:B------:R-:W-:-:S04]  /*0180*/  UIMAD UR5, UR8, UR8, UR8 ;  /* 0x00000008080572a4 */ /* 0x000fc8000f8e0208 */
[----:B------:R-:W-:Y:S01]  /*0190*/  DFMA R4, R4, R4, R4 ;  /* 0x000000040404722b */ /* 0x000fe20000000004 */
[----:B------:R-:W-:-:S04]  /*01a0*/  UIMAD UR4, UR4, UR5, UR5 ;  /* 0x00000005040472a4 */ /* 0x000fc8000f8e0205 */
[----:B------:R-:W0:Y:S03]  /*01b0*/  I2F.F64 R18, UR5 ;  /* 0x0000000500127d12 */ /* 0x000e260008201c00 */
[----:B------:R-:W-:-:S05]  /*01c0*/  DFMA R4, R2, R4, R2 ;  /* 0x000000040204722b */ /* 0x000fca0000000002 */
[----:B------:R-:W1:Y:S03]  /*01d0*/  I2F.F64 R26, UR4 ;  /* 0x00000004001a7d12 */ /* 0x000e660008201c00 */
[----:B------:R-:W-:Y:S02]  /*01e0*/  DFMA R2, R4, -R6, 1 ;  /* 0x3ff000000402742b */ /* 0x000fe40000000806 */
[----:B0-----:R-:W-:-:S06]  /*01f0*/  DMUL R18, R18, 0.5 ;  /* 0x3fe0000012127828 */ /* 0x001fcc0000000000 */
[----:B------:R-:W-:Y:S01]  /*0200*/  DFMA R2, R4, R2, R4 ;  /* 0x000000020402722b */ /* 0x000fe20000000004 */
[----:B-1----:R-:W-:-:S07]  /*0210*/  FSETP.GEU.AND P1, PT, |R27|, 6.5827683646048100446e-37, PT ;  /* 0x036000001b00780b */ /* 0x002fce0003f2e200 */
[----:B------:R-:W-:-:S08]  /*0220*/  DMUL R4, R26, R2 ;  /* 0x000000021a047228 */ /* 0x000fd00000000000 */
[----:B------:R-:W-:-:S08]  /*0230*/  DFMA R6, R4, -6, R26 ;  /* 0xc01800000406782b */ /* 0x000fd0000000001a */
[----:B------:R-:W-:-:S10]  /*0240*/  DFMA R2, R2, R6, R4 ;  /* 0x000000060202722b */ /* 0x000fd40000000004 */
[----:B------:R-:W-:-:S05]  /*0250*/  FFMA R0, RZ, 2.375, R3 ;  /* 0x40180000ff007823 */ /* 0x000fca0000000003 */
[----:B------:R-:W-:-:S13]  /*0260*/  FSETP.GT.AND P0, PT, |R0|, 1.469367938527859385e-39, PT ;  /* 0x001000000000780b */ /* 0x000fda0003f04200 */
[----:B------:R-:W-:Y:S05]  /*0270*/  @P0 BRA P1, `(.L_x_0) ;  /* 0x0000000000100947 */ /* 0x000fea0000800000 */
[----:B------:R-:W-:Y:S01]  /*0280*/  IMAD.MOV.U32 R24, RZ, RZ, RZ ;  /* 0x000000ffff187224 */ /* 0x000fe200078e00ff */
[----:B------:R-:W-:Y:S01]  /*0290*/  MOV R0, 0x2c0 ;  /* 0x000002c000007802 */ /* 0x000fe20000000f00 */
[----:B------:R-:W-:-:S07]  /*02a0*/  IMAD.MOV.U32 R25, RZ, RZ, 0x40180000 ;  /* 0x40180000ff197424 */ /* 0x000fce00078e00ff */
[----:B------:R-:W-:Y:S05]  /*02b0*/  CALL.REL.NOINC `($__internal_1_$__cuda_sm20_div_rn_f64_full) ;  /* 0x0000003c009c7944 */ /* 0x000fea0003c00000 */
.L_x_0:
[----:B------:R-:W-:Y:S01]  /*02c0*/  DMUL R4, R18, R18 ;  /* 0x0000001212047228 */ /* 0x000fe20000000000 */
[----:B------:R-:W-:Y:S07]  /*02d0*/  BSSY.RECONVERGENT B0, `(.L_x_1) ;  /* 0x000000f000007945 */ /* 0x000fee0003800200 */
[----:B------:R-:W-:-:S06]  /*02e0*/  DFMA R6, R20, R2, -R4 ;  /* 0x000000021406722b */ /* 0x000fcc0000000804 */
[----:B------:R-:W0:Y:S04]  /*02f0*/  MUFU.RCP64H R3, R7 ;  /* 0x0000000700037308 */ /* 0x000e280000001800 */
[----:B------:R-:W-:-:S04]  /*0300*/  IADD3 R2, PT, PT, R7, 0x300402, RZ ;  /* 0x0030040207027810 */ /* 0x000fc80007ffe0ff */
[----:B------:R-:W-:Y:S02]  /*0310*/  FSETP.GEU.AND P0, PT, |R2|, 5.8789094863358348022e-39, PT ;  /* 0x004004020200780b */ /* 0x000fe40003f0e200 */
[----:B0-----:R-:W-:-:S08]  /*0320*/  DFMA R4, -R6, R2, 1 ;  /* 0x3ff000000604742b */ /* 0x001fd00000000102 */
[----:B------:R-:W-:-:S08]  /*0330*/  DFMA R4, R4, R4, R4 ;  /* 0x000000040404722b */ /* 0x000fd00000000004 */
[----:B------:R-:W-:-:S08]  /*0340*/  DFMA R4, R2, R4, R2 ;  /* 0x000000040204722b */ /* 0x000fd00000000002 */
[----:B------:R-:W-:-:S08]  /*0350*/  DFMA R16, -R6, R4, 1 ;  /* 0x3ff000000610742b */ /* 0x000fd00000000104 */
[----:B------:R-:W-:Y:S01]  /*0360*/  DFMA R16, R4, R16, R4 ;  /* 0x000000100410722b */ /* 0x000fe20000000004 */
[----:B------:R-:W-:Y:S10]  /*0370*/  @P0 BRA `(.L_x_2) ;  /* 0x0000000000100947 */ /* 0x000ff40003800000 */
[----:B------:R-:W-:-:S05]  /*0380*/  LOP3.LUT R0, R7, 0x7fffffff, RZ, 0xc0, !PT ;  /* 0x7fffffff07007812 */ /* 0x000fca00078ec0ff */
[----:B------:R-:W-:Y:S01]  /*0390*/  VIADD R9, R0, 0xfff00000 ;  /* 0xfff0000000097836 */ /* 0x000fe20000000000 */
[----:B------:R-:W-:-:S07]  /*03a0*/  MOV R0, 0x3c0 ;  /* 0x000003c000007802 */ /* 0x000fce0000000f00 */
[----:B------:R-:W-:Y:S05]  /*03b0*/  CALL.REL.NOINC `($__internal_0_$__cuda_sm20_dblrcp_rn_slowpath_v3) ;  /* 0x0000003800a87944 */ /* 0x000fea0003c00000 */
.L_x_2:
[----:B------:R-:W-:Y:S05]  /*03c0*/  BSYNC.RECONVERGENT B0 ;  /* 0x0000000000007941 */ /* 0x000fea0003800200 */
.L_x_1:
[----:B------:R-:W0:Y:S01]  /*03d0*/  S2R R0, SR_TID.X ;  /* 0x0000000000007919 */ /* 0x000e220000002100 */
[----:B------:R-:W0:Y:S02]  /*03e0*/  S2UR UR4, SR_CTAID.X ;  /* 0x00000000000479c3 */ /* 0x000e240000002500 */
[----:B0-----:R-:W-:-:S13]  /*03f0*/  LOP3.LUT P0, RZ, R0, UR4, RZ, 0xfc, !PT ;  /* 0x0000000400ff7c12 */ /* 0x001fda000f80fcff */
[----:B------:R-:W-:Y:S05]  /*0400*/  @P0 EXIT ;  /* 0x000000000000094d */ /* 0x000fea0003800000 */
[----:B------:R-:W0:Y:S01]  /*0410*/  LDC R0, c[0x0][0x3a4] ;  /* 0x0000e900ff007b82 */ /* 0x000e220000000800 */
[----:B------:R-:W-:Y:S01]  /*0420*/  BSSY.RECONVERGENT B0, `(.L_x_3) ;  /* 0x000005a000007945 */ /* 0x000fe20003800200 */
[----:B------:R-:W-:Y:S01]  /*0430*/  IMAD.MOV.U32 R9, RZ, RZ, RZ ;  /* 0x000000ffff097224 */ /* 0x000fe200078e00ff */
[C---:B0-----:R-:W-:Y:S02]  /*0440*/  ISETP.GE.AND P0, PT, R0.reuse, 0x1, PT ;  /* 0x000000010000780c */ /* 0x041fe40003f06270 */
[----:B------:R-:W-:Y:S02]  /*0450*/  ISETP.GT.AND P1, PT, R0, RZ, PT ;  /* 0x000000ff0000720c */ /* 0x000fe40003f24270 */
[----:B------:R-:W-:-:S13]  /*0460*/  ISETP.EQ.OR P0, PT, R10, RZ, !P0 ;  /* 0x000000ff0a00720c */ /* 0x000fda0004702670 */
[----:B------:R-:W-:Y:S05]  /*0470*/  @P0 BRA `(.L_x_4) ;  /* 0x0000000400500947 */ /* 0x000fea0003800000 */
[----:B------:R-:W-:Y:S01]  /*0480*/  IADD3 R3, PT, PT, R0, -0x1, RZ ;  /* 0xffffffff00037810 */ /* 0x000fe20007ffe0ff */
[----:B------:R-:W-:Y:S01]  /*0490*/  BSSY.RECONVERGENT B1, `(.L_x_5) ;  /* 0x0000024000017945 */ /* 0x000fe20003800200 */
[----:B------:R-:W-:Y:S02]  /*04a0*/  IMAD.MOV.U32 R9, RZ, RZ, RZ ;  /* 0x000000ffff097224 */ /* 0x000fe400078e00ff */
[----:B------:R-:W-:-:S04]  /*04b0*/  VIADDMNMX.U32 R10, R10, 0xffffffff, R3, PT ;  /* 0xffffffff0a0a7846 */ /* 0x000fc80003800003 */
[C---:B------:R-:W-:Y:S01]  /*04c0*/  ISETP.GE.U32.AND P0, PT, R10.reuse, 0x7, PT ;  /* 0x000000070a00780c */ /* 0x040fe20003f06070 */
[----:B------:R-:W-:-:S05]  /*04d0*/  VIADD R11, R10, 0x1 ;  /* 0x000000010a0b7836 */ /* 0x000fca0000000000 */
[----:B------:R-:W-:-:S07]  /*04e0*/  LOP3.LUT R32, R11, 0x7, RZ, 0xc0, !PT ;  /* 0x000000070b207812 */ /* 0x000fce00078ec0ff */
[----:B------:R-:W-:Y:S05]  /*04f0*/  @!P0 BRA `(.L_x_6) ;  /* 0x0000000000748947 */ /* 0x000fea0003800000 */
[----:B------:R-:W0:Y:S01]  /*0500*/  LDC R35, c[0x0][0x3a0] ;  /* 0x0000e800ff237b82 */ /* 0x000e220000000800 */
[----:B------:R-:W-:Y:S01]  /*0510*/  LOP3.LUT R9, R11, 0xfffffff8, RZ, 0xc0, !PT ;  /* 0xfffffff80b097812 */ /* 0x000fe200078ec0ff */
[----:B------:R-:W-:Y:S01]  /*0520*/  BSSY.RECONVERGENT B2, `(.L_x_7) ;  /* 0x0000019000027945 */ /* 0x000fe20003800200 */
[----:B------:R-:W-:-:S03]  /*0530*/  MOV R31, R8 ;  /* 0x00000008001f7202 */ /* 0x000fc60000000f00 */
[----:B------:R-:W-:Y:S02]  /*0540*/  IMAD.MOV R30, RZ, RZ, -R9 ;  /* 0x000000ffff1e7224 */ /* 0x000fe400078e0a09 */
[----:B------:R-:W1:Y:S05]  /*0550*/  LDC.64 R28, c[0x0][0x3b0] ;  /* 0x0000ec00ff1c7b82 */ /* 0x000e6a0000000a00 */
.L_x_8:
[----:B-12---:R-:W-:Y:S01]  /*0560*/  IMAD.WIDE R2, R31, 0x4, R28 ;  /* 0x000000041f027825 */ /* 0x006fe200078e021c */
[----:B------:R-:W-:-:S03]  /*0570*/  IADD3 R30, PT, PT, R30, 0x8, RZ ;  /* 0x000000081e1e7810 */ /* 0x000fc60007ffe0ff */
[----:B------:R-:W-:Y:S01]  /*0580*/  IMAD.MOV.U32 R33, RZ, RZ, 0x7fffffff ;  /* 0x7fffffffff217424 */ /* 0x000fe200078e00ff */
[----:B------:R-:W-:Y:S01]  /*0590*/  ISETP.NE.AND P0, PT, R30, RZ, PT ;  /* 0x000000ff1e00720c */ /* 0x000fe20003f05270 */
[----:B0-----:R-:W-:-:S03]  /*05a0*/  IMAD.WIDE R4, R35, 0x4, R2 ;  /* 0x0000000423047825 */ /* 0x001fc600078e0202 */
[----:B------:R2:W-:Y:S01]  /*05b0*/  STG.E desc[UR6][R2.64], R33 ;  /* 0x0000002102007986 */ /* 0x0005e2000c101906 */
[C---:B------:R-:W-:Y:S02]  /*05c0*/  IMAD R31, R35.reuse, 0x8, R31 ;  /* 0x00000008231f7824 */ /* 0x040fe400078e021f */
[C---:B------:R-:W-:Y:S01]  /*05d0*/  IMAD.WIDE R6, R35.reuse, 0x4, R4 ;  /* 0x0000000423067825 */ /* 0x040fe200078e0204 */
[----:B------:R2:W-:Y:S04]  /*05e0*/  STG.E desc[UR6][R4.64], R33 ;  /* 0x0000002104007986 */ /* 0x0005e8000c101906 */
[----:B------:R2:W-:Y:S01]  /*05f0*/  STG.E desc[UR6][R6.64], R33 ;  /* 0x0000002106007986 */ /* 0x0005e2000c101906 */
[----:B------:R-:W-:-:S05]  /*0600*/  IMAD.WIDE R12, R35, 0x4, R6 ;  /* 0x00000004230c7825 */ /* 0x000fca00078e0206 */
        /* <DEDUP_REMOVED lines=9> */
[----:B------:R-:W-:Y:S05]  /*06a0*/  @P0 BRA `(.L_x_8) ;  /* 0xfffffffc00ac0947 */ /* 0x000fea000383ffff */
[----:B------:R-:W-:Y:S05]  /*06b0*/  BSYNC.RECONVERGENT B2 ;  /* 0x0000000000027941 */ /* 0x000fea0003800200 */
.L_x_7:
[----:B------:R-:W-:-:S13]  /*06c0*/  ISETP.LT.AND P1, PT, R9, R0, PT ;  /* 0x000000000900720c */ /* 0x000fda0003f21270 */
.L_x_6:
[----:B------:R-:W-:Y:S05]  /*06d0*/  BSYNC.RECONVERGENT B1 ;  /* 0x0000000000017941 */ /* 0x000fea0003800200 */
.L_x_5:
[----:B------:R-:W-:-:S13]  /*06e0*/  ISETP.NE.AND P0, PT, R32, RZ, PT ;  /* 0x000000ff2000720c */ /* 0x000fda0003f05270 */
[----:B------:R-:W-:Y:S05]  /*06f0*/  @!P0 BRA `(.L_x_4) ;  /* 0x0000000000b08947 */ /* 0x000fea0003800000 */
[----:B------:R-:W-:Y:S01]  /*0700*/  ISETP.GE.U32.AND P0, PT, R32, 0x4, PT ;  /* 0x000000042000780c */ /* 0x000fe20003f06070 */
[----:B------:R-:W-:Y:S01]  /*0710*/  BSSY.RECONVERGENT B1, `(.L_x_9) ;  /* 0x0000011000017945 */ /* 0x000fe20003800200 */
[----:B------:R-:W-:-:S11]  /*0720*/  LOP3.LUT P2, R11, R11, 0x3, RZ, 0xc0, !PT ;  /* 0x000000030b0b7812 */ /* 0x000fd6000784c0ff */
[----:B------:R-:W-:Y:S05]  /*0730*/  @!P0 BRA `(.L_x_10) ;  /* 0x0000000000388947 */ /* 0x000fea0003800000 */
[----:B--2---:R-:W0:Y:S01]  /*0740*/  LDC R13, c[0x0][0x3a0] ;  /* 0x0000e800ff0d7b82 */ /* 0x004e220000000800 */
[----:B------:R-:W-:-:S07]  /*0750*/  IMAD.MOV.U32 R15, RZ, RZ, 0x7fffffff ;  /* 0x7fffffffff0f7424 */ /* 0x000fce00078e00ff */
[----:B------:R-:W1:Y:S01]  /*0760*/  LDC.64 R2, c[0x0][0x3b0] ;  /* 0x0000ec00ff027b82 */ /* 0x000e620000000a00 */
[C---:B0-----:R-:W-:Y:S01]  /*0770*/  IMAD R5, R9.reuse, R13, R8 ;  /* 0x0000000d09057224 */ /* 0x041fe200078e0208 */
[----:B------:R-:W-:-:S04]  /*0780*/  IADD3 R9, PT, PT, R9, 0x4, RZ ;  /* 0x0000000409097810 */ /* 0x000fc80007ffe0ff */
[----:B------:R-:W-:Y:S01]  /*0790*/  ISETP.LT.AND P1, PT, R9, R0, PT ;  /* 0x000000000900720c */ /* 0x000fe20003f21270 */
[----:B-1----:R-:W-:-:S05]  /*07a0*/  IMAD.WIDE R2, R5, 0x4, R2 ;  /* 0x0000000405027825 */ /* 0x002fca00078e0202 */
[----:B------:R0:W-:Y:S01]  /*07b0*/  STG.E desc[UR6][R2.64], R15 ;  /* 0x0000000f02007986 */ /* 0x0001e2000c101906 */
[----:B------:R-:W-:-:S05]  /*07c0*/  IMAD.WIDE R4, R13, 0x4, R2 ;  /* 0x000000040d047825 */ /* 0x000fca00078e0202 */
[----:B------:R0:W-:Y:S01]  /*07d0*/  STG.E desc[UR6][R4.64], R15 ;  /* 0x0000000f04007986 */ /* 0x0001e2000c101906 */
[----:B------:R-:W-:-:S05]  /*07e0*/  IMAD.WIDE R6, R13, 0x4, R4 ;  /* 0x000000040d067825 */ /* 0x000fca00078e0204 */
[----:B------:R0:W-:Y:S01]  /*07f0*/  STG.E desc[UR6][R6.64], R15 ;  /* 0x0000000f06007986 */ /* 0x0001e2000c101906 */
[----:B------:R-:W-:-:S05]  /*0800*/  IMAD.WIDE R12, R13, 0x4, R6 ;  /* 0x000000040d0c7825 */ /* 0x000fca00078e0206 */
[----:B------:R0:W-:Y:S02]  /*0810*/  STG.E desc[UR6][R12.64], R15 ;  /* 0x0000000f0c007986 */ /* 0x0001e4000c101906 */
.L_x_10:
[----:B------:R-:W-:Y:S05]  /*0820*/  BSYNC.RECONVERGENT B1 ;  /* 0x0000000000017941 */ /* 0x000fea0003800200 */
.L_x_9:
[----:B------:R-:W-:Y:S05]  /*0830*/  @!P2 BRA `(.L_x_4) ;  /* 0x000000000060a947 */ /* 0x000fea0003800000 */
[----:B------:R-:W-:Y:S01]  /*0840*/  LOP3.LUT R10, R10, 0x1, RZ, 0xc0, !PT ;  /* 0x000000010a0a7812 */ /* 0x000fe200078ec0ff */
[----:B------:R-:W-:Y:S01]  /*0850*/  BSSY.RECONVERGENT B1, `(.L_x_11) ;  /* 0x0000010000017945 */ /* 0x000fe20003800200 */
[----:B------:R-:W-:Y:S02]  /*0860*/  ISETP.NE.AND P0, PT, R11, 0x1, PT ;  /* 0x000000010b00780c */ /* 0x000fe40003f05270 */
[----:B------:R-:W-:-:S13]  /*0870*/  ISETP.NE.U32.AND P2, PT, R10, 0x1, PT ;  /* 0x000000010a00780c */ /* 0x000fda0003f45070 */
[----:B------:R-:W1:Y:S08]  /*0880*/  @P2 LDC R10, c[0x0][0x3a0] ;  /* 0x0000e800ff0a2b82 */ /* 0x000e700000000800 */
[----:B0-2---:R-:W0:Y:S01]  /*0890*/  @P2 LDC.64 R6, c[0x0][0x3b0] ;  /* 0x0000ec00ff062b82 */ /* 0x005e220000000a00 */
[----:B------:R-:W-:Y:S05]  /*08a0*/  @!P0 BRA `(.L_x_12) ;  /* 0x0000000000288947 */ /* 0x000fea0003800000 */
[----:B------:R-:W2:Y:S08]  /*08b0*/  LDC R5, c[0x0][0x3a0] ;  /* 0x0000e800ff057b82 */ /* 0x000eb00000000800 */
[----:B------:R-:W3:Y:S01]  /*08c0*/  LDC.64 R2, c[0x0][0x3b0] ;  /* 0x0000ec00ff027b82 */ /* 0x000ee20000000a00 */
[C---:B--2---:R-:W-:Y:S02]  /*08d0*/  IMAD R11, R9.reuse, R5, R8 ;  /* 0x00000005090b7224 */ /* 0x044fe400078e0208 */
[----:B------:R-:W-:-:S05]  /*08e0*/  VIADD R9, R9, 0x2 ;  /* 0x0000000209097836 */ /* 0x000fca0000000000 */
[----:B------:R-:W-:Y:S01]  /*08f0*/  ISETP.LT.AND P1, PT, R9, R0, PT ;  /* 0x000000000900720c */ /* 0x000fe20003f21270 */
[----:B---3--:R-:W-:-:S04]  /*0900*/  IMAD.WIDE R2, R11, 0x4, R2 ;  /* 0x000000040b027825 */ /* 0x008fc800078e0202 */
[----:B------:R-:W-:Y:S02]  /*0910*/  IMAD.MOV.U32 R11, RZ, RZ, 0x7fffffff ;  /* 0x7fffffffff0b7424 */ /* 0x000fe400078e00ff */
[----:B------:R-:W-:-:S03]  /*0920*/  IMAD.WIDE R4, R5, 0x4, R2 ;  /* 0x0000000405047825 */ /* 0x000fc600078e0202 */
[----:B------:R2:W-:Y:S04]  /*0930*/  STG.E desc[UR6][R2.64], R11 ;  /* 0x0000000b02007986 */ /* 0x0005e8000c101906 */
[----:B------:R2:W-:Y:S02]  /*0940*/  STG.E desc[UR6][R4.64], R11 ;  /* 0x0000000b04007986 */ /* 0x0005e4000c101906 */
.L_x_12:
[----:B------:R-:W-:Y:S05]  /*0950*/  BSYNC.RECONVERGENT B1 ;  /* 0x0000000000017941 */ /* 0x000fea0003800200 */
.L_x_11:
[C---:B-12---:R-:W-:Y:S01]  /*0960*/  @P2 IMAD R3, R9.reuse, R10, R8 ;  /* 0x0000000a09032224 */ /* 0x046fe200078e0208 */
[----:B------:R-:W-:Y:S01]  /*0970*/  @P2 MOV R5, 0x7fffffff ;  /* 0x7fffffff00052802 */ /* 0x000fe20000000f00 */
[----:B------:R-:W-:Y:S02]  /*0980*/  @P2 VIADD R9, R9, 0x1 ;  /* 0x0000000109092836 */ /* 0x000fe40000000000 */
[----:B0-----:R-:W-:-:S03]  /*0990*/  @P2 IMAD.WIDE R6, R3, 0x4, R6 ;  /* 0x0000000403062825 */ /* 0x001fc600078e0206 */
[----:B------:R-:W-:Y:S02]  /*09a0*/  @P2 ISETP.LT.AND P1, PT, R9, R0, PT ;  /* 0x000000000900220c */ /* 0x000fe40003f21270 */
[----:B------:R1:W-:Y:S11]  /*09b0*/  @P2 STG.E desc[UR6][R6.64], R5 ;  /* 0x0000000506002986 */ /* 0x0003f6000c101906 */
.L_x_4:
[----:B------:R-:W-:Y:S05]  /*09c0*/  BSYNC.RECONVERGENT B0 ;  /* 0x0000000000007941 */ /* 0x000fea0003800200 */
.L_x_3:
[----:B------:R-:W-:Y:S05]  /*09d0*/  @!P1 EXIT ;  /* 0x000000000000994d */ /* 0x000fea0003800000 */
[----:B0-2---:R-:W0:Y:S01]  /*09e0*/  LDC R2, c[0x0][0x3a8] ;  /* 0x0000ea00ff027b82 */ /* 0x005e220000000800 */
[CC--:B------:R-:W-:Y:S01]  /*09f0*/  ISETP.GE.AND P0, PT, R9.reuse, R0.reuse, PT ;  /* 0x000000000900720c */ /* 0x0c0fe20003f06270 */
[----:B------:R-:W-:Y:S01]  /*0a00*/  BSSY.RECONVERGENT B0, `(.L_x_13) ;  /* 0x000015f000007945 */ /* 0x000fe20003800200 */
[----:B------:R-:W-:Y:S02]  /*0a10*/  ISETP.LT.AND P1, PT, R9, R0, PT ;  /* 0x000000000900720c */ /* 0x000fe40003f21270 */
[----:B------:R-:W-:Y:S02]  /*0a20*/  CS2R R24, SRZ ;  /* 0x0000000000187805 */ /* 0x000fe4000001ff00 */
[----:B------:R-:W-:Y:S02]  /*0a30*/  CS2R R22, SRZ ;  /* 0x0000000000167805 */ /* 0x000fe4000001ff00 */
[----:B0-----:R-:W-:-:S13]  /*0a40*/  ISETP.LT.OR P0, PT, R2, 0x2, P0 ;  /* 0x000000020200780c */ /* 0x001fda0000701670 */
[----:B------:R-:W-:Y:S05]  /*0a50*/  @P0 BRA `(.L_x_14) ;  /* 0x0000001400640947 */ /* 0x000fea0003800000 */
[----:B------:R-:W-:Y:S01]  /*0a60*/  VIADD R2, R2, 0xfffffffe ;  /* 0xfffffffe02027836 */ /* 0x000fe20000000000 */
[----:B------:R-:W-:Y:S01]  /*0a70*/  LOP3.LUT R3, RZ, R9, RZ, 0x33, !PT ;  /* 0x00000009ff037212 */ /* 0x000fe200078e33ff */
[----:B------:R-:W-:Y:S01]  /*0a80*/  BSSY.RECONVERGENT B1, `(.L_x_15) ;  /* 0x000013d000017945 */ /* 0x000fe20003800200 */
[----:B------:R-:W-:Y:S01]  /*0a90*/  IMAD.MOV.U32 R14, RZ, RZ, RZ ;  /* 0x000000ffff0e7224 */ /* 0x000fe200078e00ff */
[----:B------:R-:W-:Y:S02]  /*0aa0*/  CS2R R22, SRZ ;  /* 0x0000000000167805 */ /* 0x000fe4000001ff00 */
[----:B------:R-:W-:Y:S02]  /*0ab0*/  VIADDMNMX.U32 R2, R3, R0, R2, PT ;  /* 0x0000000003027246 */ /* 0x000fe40003800002 */
[----:B------:R-:W-:Y:S02]  /*0ac0*/  CS2R R24, SRZ ;  /* 0x0000000000187805 */ /* 0x000fe4000001ff00 */
[----:B------:R-:W-:-:S02]  /*0ad0*/  ISETP.GE.U32.AND P0, PT, R2, 0x3, PT ;  /* 0x000000030200780c */ /* 0x000fc40003f06070 */
[----:B------:R-:W-:-:S04]  /*0ae0*/  IADD3 R4, PT, PT, R2, 0x1, RZ ;  /* 0x0000000102047810 */ /* 0x000fc80007ffe0ff */
[----:B-1----:R-:W-:-:S07]  /*0af0*/  LOP3.LUT R5, R4, 0x3, RZ, 0xc0, !PT ;  /* 0x0000000304057812 */ /* 0x002fce00078ec0ff */
[----:B------:R-:W-:Y:S05]  /*0b00*/  @!P0 BRA `(.L_x_16) ;  /* 0x0000001000d08947 */ /* 0x000fea0003800000 */
[----:B------:R-:W-:Y:S01]  /*0b10*/  LOP3.LUT R10, R4, 0xfffffffc, RZ, 0xc0, !PT ;  /* 0xfffffffc040a7812 */ /* 0x000fe200078ec0ff */
[----:B------:R-:W0:Y:S01]  /*0b20*/  LDC R6, c[0x0][0x3a0] ;  /* 0x0000e800ff067b82 */ /* 0x000e220000000800 */
[----:B------:R-:W-:Y:S04]  /*0b30*/  BSSY.RECONVERGENT B2, `(.L_x_17) ;  /* 0x000012f000027945 */ /* 0x000fe80003800200 */
[----:B------:R-:W-:Y:S01]  /*0b40*/  BSSY.RELIABLE B3, `(.L_x_18) ;  /* 0x0000101000037945 */ /* 0x000fe20003800100 */
[----:B------:R-:W-:Y:S02]  /*0b50*/  HFMA2 R2, -RZ, RZ, 0, 1.1920928955078125e-07 ;  /* 0x00000002ff027431 */ /* 0x000fe400000001ff */
[----:B------:R-:W-:Y:S01]  /*0b60*/  IMAD.MOV R10, RZ, RZ, -R10 ;  /* 0x000000ffff0a7224 */ /* 0x000fe200078e0a0a */
[----:B------:R-:W-:-:S04]  /*0b70*/  CS2R R22, SRZ ;  /* 0x0000000000167805 */ /* 0x000fc8000001ff00 */
[----:B------:R-:W-:Y:S01]  /*0b80*/  ISETP.GE.AND P0, PT, R10, RZ, PT ;  /* 0x000000ff0a00720c */ /* 0x000fe20003f06270 */
[----:B0-----:R-:W-:-:S12]  /*0b90*/  IMAD R13, R9, R6, R8 ;  /* 0x00000006090d7224 */ /* 0x001fd800078e0208 */
[----:B------:R-:W-:Y:S05]  /*0ba0*/  @P0 BRA `(.L_x_19) ;  /* 0x0000000c00e80947 */ /* 0x000fea0003800000 */
[----:B------:R-:W-:Y:S01]  /*0bb0*/  IMAD.MOV R3, RZ, RZ, -R10 ;  /* 0x000000ffff037224 */ /* 0x000fe200078e0a0a */
[----:B------:R-:W-:Y:S01]  /*0bc0*/  BSSY.RECONVERGENT B4, `(.L_x_20) ;  /* 0x00000a0000047945 */ /* 0x000fe20003800200 */
[----:B------:R-:W-:-:S03]  /*0bd0*/  PLOP3.LUT P0, PT, PT, PT, PT, 0x80, 0x8 ;  /* 0x000000000008781c */ /* 0x000fc60003f0f070 */
[----:B------:R-:W-:-:S13]  /*0be0*/  ISETP.GT.AND P1, PT, R3, 0xc, PT ;  /* 0x0000000c0300780c */ /* 0x000fda0003f24270 */
[----:B------:R-:W-:Y:S05]  /*0bf0*/  @!P1 BRA `(.L_x_21) ;  /* 0x0000000800709947 */ /* 0x000fea0003800000 */
[----:B------:R-:W-:-:S13]  /*0c00*/  PLOP3.LUT P0, PT, PT, PT, PT, 0x8, 0x80 ;  /* 0x000000000080781c */ /* 0x000fda0003f0e170 */
.L_x_22:
[----:B------:R-:W0:Y:S02]  /*0c10*/  LDC.64 R42, c[0x0][0x380] ;  /* 0x0000e000ff2a7b82 */ /* 0x000e240000000a00 */
[----:B0-----:R-:W-:-:S05]  /*0c20*/  IMAD.WIDE R28, R13, 0x4, R42 ;  /* 0x000000040d1c7825 */ /* 0x001fca00078e022a */
[----:B------:R-:W2:Y:S01]  /*0c30*/  LDG.E.CONSTANT R26, desc[UR6][R28.64] ;  /* 0x000000061c1a7981 */ /* 0x000ea2000c1e9900 */
[----:B------:R-:W-:-:S05]  /*0c40*/  IMAD.WIDE R36, R6, 0x4, R28 ;  /* 0x0000000406247825 */ /* 0x000fca00078e021c */
[----:B------:R0:W3:Y:S02]  /*0c50*/  LDG.E.CONSTANT R41, desc[UR6][R36.64] ;  /* 0x0000000624297981 */ /* 0x0000e4000c1e9900 */
[----:B0-----:R-:W-:-:S05]  /*0c60*/  IMAD.WIDE R36, R6, 0x4, R36 ;  /* 0x0000000406247825 */ /* 0x001fca00078e0224 */
[----:B------:R-:W4:Y:S01]  /*0c70*/  LDG.E.CONSTANT R40, desc[UR6][R36.64] ;  /* 0x0000000624287981 */ /* 0x000f22000c1e9900 */
[----:B------:R-:W-:-:S04]  /*0c80*/  IMAD.WIDE R14, R6, 0x4, R36 ;  /* 0x00000004060e7825 */ /* 0x000fc800078e0224 */
[----:B------:R-:W-:Y:S02]  /*0c90*/  IMAD R35, R6, 0x4, R13 ;  /* 0x0000000406237824 */ /* 0x000fe400078e020d */
[----:B------:R-:W5:Y:S02]  /*0ca0*/  LDG.E.CONSTANT R14, desc[UR6][R14.64] ;  /* 0x000000060e0e7981 */ /* 0x000f64000c1e9900 */
[----:B------:R-:W-:-:S05]  /*0cb0*/  IMAD.WIDE R28, R35, 0x4, R42 ;  /* 0x00000004231c7825 */ /* 0x000fca00078e022a */
[----:B------:R-:W5:Y:S01]  /*0cc0*/  LDG.E.CONSTANT R30, desc[UR6][R28.64] ;  /* 0x000000061c1e7981 */ /* 0x000f62000c1e9900 */
[----:B------:R-:W-:-:S05]  /*0cd0*/  IMAD.WIDE R32, R6, 0x4, R28 ;  /* 0x0000000406207825 */ /* 0x000fca00078e021c */
[----:B------:R0:W5:Y:S02]  /*0ce0*/  LDG.E.CONSTANT R39, desc[UR6][R32.64] ;  /* 0x0000000620277981 */ /* 0x000164000c1e9900 */
[----:B0-----:R-:W-:-:S05]  /*0cf0*/  IMAD.WIDE R32, R6, 0x4, R32 ;  /* 0x0000000406207825 */ /* 0x001fca00078e0220 */
[----:B------:R0:W5:Y:S01]  /*0d00*/  LDG.E.CONSTANT R38, desc[UR6][R32.64] ;  /* 0x0000000620267981 */ /* 0x000162000c1e9900 */
[----:B------:R-:W-:-:S05]  /*0d10*/  IMAD.WIDE R44, R6, 0x4, R32 ;  /* 0x00000004062c7825 */ /* 0x000fca00078e0220 */
[----:B------:R1:W5:Y:S01]  /*0d20*/  LDG.E.CONSTANT R15, desc[UR6][R44.64] ;  /* 0x000000062c0f7981 */ /* 0x000362000c1e9900 */
[----:B0-----:R-:W-:-:S05]  /*0d30*/  LEA R33, R6, R35, 0x2 ;  /* 0x0000002306217211 */ /* 0x001fca00078e10ff */
[----:B-1----:R-:W-:-:S05]  /*0d40*/  IMAD.WIDE R44, R33, 0x4, R42 ;  /* 0x00000004212c7825 */ /* 0x002fca00078e022a */
[----:B------:R-:W5:Y:S01]  /*0d50*/  LDG.E.CONSTANT R37, desc[UR6][R44.64] ;  /* 0x000000062c257981 */ /* 0x000f62000c1e9900 */
[----:B------:R-:W-:-:S05]  /*0d60*/  IMAD.WIDE R28, R6, 0x4, R44 ;  /* 0x00000004061c7825 */ /* 0x000fca00078e022c */
[----:B------:R0:W5:Y:S02]  /*0d70*/  LDG.E.CONSTANT R36, desc[UR6][R28.64] ;  /* 0x000000061c247981 */ /* 0x000164000c1e9900 */
[----:B0-----:R-:W-:-:S05]  /*0d80*/  IMAD.WIDE R28, R6, 0x4, R28 ;  /* 0x00000004061c7825 */ /* 0x001fca00078e021c */
[----:B------:R0:W5:Y:S01]  /*0d90*/  LDG.E.CONSTANT R34, desc[UR6][R28.64] ;  /* 0x000000061c227981 */ /* 0x000162000c1e9900 */
[C---:B------:R-:W-:Y:S02]  /*0da0*/  IMAD R11, R6.reuse, 0x4, R33 ;  /* 0x00000004060b7824 */ /* 0x040fe400078e0221 */
[----:B0-----:R-:W-:-:S05]  /*0db0*/  IMAD.WIDE R28, R6, 0x4, R28 ;  /* 0x00000004061c7825 */ /* 0x001fca00078e021c */
[----:B------:R-:W5:Y:S01]  /*0dc0*/  LDG.E.CONSTANT R3, desc[UR6][R28.64] ;  /* 0x000000061c037981 */ /* 0x000f62000c1e9900 */
        /* <DEDUP_REMOVED lines=8> */
[----:B0-----:R-:W-:-:S04]  /*0e50*/  VIADD R44, R2, 0xffffffff ;  /* 0xffffffff022c7836 */ /* 0x001fc80000000000 */
[----:B------:R0:W-:Y:S02]  /*0e60*/  I2F.F64.U32 R28, R44 ;  /* 0x0000002c001c7312 */ /* 0x0001e40000201800 */
[C---:B0-----:R-:W-:Y:S01]  /*0e70*/  VIADD R44, R2.reuse, 0x2 ;  /* 0x00000002022c7836 */ /* 0x041fe20000000000 */
[----:B------:R-:W-:-:S05]  /*0e80*/  IADD3 R45, PT, PT, R2, 0x4, RZ ;  /* 0x00000004022d7810 */ /* 0x000fca0007ffe0ff */
[----:B--2---:R-:W0:Y:S02]  /*0e90*/  F2F.F64.F32 R26, R26 ;  /* 0x0000001a001a7310 */ /* 0x004e240000201800 */
[C---:B0-----:R-:W-:Y:S02]  /*0ea0*/  DFMA R28, R26.reuse, R28, R22 ;  /* 0x0000001c1a1c722b */ /* 0x041fe40000000016 */
[----:B------:R-:W-:-:S04]  /*0eb0*/  DADD R24, R26, R24 ;  /* 0x000000001a187229 */ /* 0x000fc80000000018 */
[----:B------:R-:W-:Y:S08]  /*0ec0*/  I2F.F64.U32 R22, R2 ;  /* 0x0000000200167312 */ /* 0x000ff00000201800 */
[----:B---3--:R0:W1:Y:S02]  /*0ed0*/  F2F.F64.F32 R26, R41 ;  /* 0x00000029001a7310 */ /* 0x0080640000201800 */
[----:B0-----:R-:W-:-:S06]  /*0ee0*/  IADD3 R41, PT, PT, R2, 0x1, RZ ;  /* 0x0000000102297810 */ /* 0x001fcc0007ffe0ff */
[----:B----4-:R-:W-:Y:S01]  /*0ef0*/  F2F.F64.F32 R42, R40 ;  /* 0x00000028002a7310 */ /* 0x010fe20000201800 */
[----:B-1----:R-:W-:-:S07]  /*0f00*/  DFMA R28, R26, R22, R28 ;  /* 0x000000161a1c722b */ /* 0x002fce000000001c */
[----:B------:R-:W0:Y:S01]  /*0f10*/  I2F.F64.U32 R22, R41 ;  /* 0x0000002900167312 */ /* 0x000e220000201800 */
[----:B------:R-:W-:-:S07]  /*0f20*/  DADD R26, R24, R26 ;  /* 0x00000000181a7229 */ /* 0x000fce000000001a */
[----:B------:R-:W-:Y:S01]  /*0f30*/  I2F.F64.U32 R24, R44 ;  /* 0x0000002c00187312 */ /* 0x000fe20000201800 */
[----:B0-----:R-:W-:-:S07]  /*0f40*/  DFMA R22, R42, R22, R28 ;  /* 0x000000162a16722b */ /* 0x001fce000000001c */
[----:B-----5:R-:W0:Y:S01]  /*0f50*/  F2F.F64.F32 R28, R14 ;  /* 0x0000000e001c7310 */ /* 0x020e220000201800 */
[----:B------:R-:W-:Y:S01]  /*0f60*/  DADD R42, R26, R42 ;  /* 0x000000001a2a7229 */ /* 0x000fe2000000002a */
[----:B------:R-:W-:-:S06]  /*0f70*/  VIADD R26, R2, 0x3 ;  /* 0x00000003021a7836 */ /* 0x000fcc0000000000 */
[----:B------:R-:W-:Y:S08]  /*0f80*/  F2F.F64.F32 R40, R30 ;  /* 0x0000001e00287310 */ /* 0x000ff00000201800 */
[----:B------:R-:W1:Y:S01]  /*0f90*/  I2F.F64.U32 R26, R26 ;  /* 0x0000001a001a7312 */ /* 0x000e620000201800 */
[----:B0-----:R-:W-:Y:S02]  /*0fa0*/  DFMA R24, R28, R24, R22 ;  /* 0x000000181c18722b */ /* 0x001fe40000000016 */
[----:B------:R-:W-:-:S05]  /*0fb0*/  DADD R42, R42, R28 ;  /* 0x000000002a2a7229 */ /* 0x000fca000000001c */
[----:B------:R-:W-:Y:S08]  /*0fc0*/  I2F.F64.U32 R22, R45 ;  /* 0x0000002d00167312 */ /* 0x000ff00000201800 */
[----:B------:R-:W0:Y:S01]  /*0fd0*/  F2F.F64.F32 R28, R39 ;  /* 0x00000027001c7310 */ /* 0x000e220000201800 */
[----:B-1----:R-:W-:Y:S02]  /*0fe0*/  DFMA R26, R40, R26, R24 ;  /* 0x0000001a281a722b */ /* 0x002fe40000000018 */
[----:B------:R-:W-:Y:S01]  /*0ff0*/  DADD R42, R42, R40 ;  /* 0x000000002a2a7229 */ /* 0x000fe20000000028 */
[----:B------:R-:W-:-:S04]  /*1000*/  VIADD R30, R2, 0x5 ;  /* 0x00000005021e7836 */ /* 0x000fc80000000000 */
[----:B------:R-:W-:Y:S01]  /*1010*/  I2F.F64.U32 R24, R30 ;  /* 0x0000001e00187312 */ /* 0x000fe20000201800 */
[----:B------:R-:W-:-:S07]  /*1020*/  VIADD R44, R2, 0x6 ;  /* 0x00000006022c7836 */ /* 0x000fce0000000000 */
[----:B------:R-:W1:Y:S01]  /*1030*/  F2F.F64.F32 R40, R38 ;  /* 0x0000002600287310 */ /* 0x000e620000201800 */
[----:B0-----:R-:W-:Y:S02]  /*1040*/  DFMA R26, R28, R22, R26 ;  /* 0x000000161c1a722b */ /* 0x001fe4000000001a */
[----:B------:R-:W-:Y:S01]  /*1050*/  DADD R42, R42, R28 ;  /* 0x000000002a2a7229 */ /* 0x000fe2000000001c */
[----:B------:R-:W0:Y:S01]  /*1060*/  LDC.64 R28, c[0x0][0x3b0] ;  /* 0x0000ec00ff1c7b82 */ /* 0x000e220000000a00 */
[----:B------:R-:W-:-:S03]  /*1070*/  IADD3 R39, PT, PT, R2, 0x7, RZ ;  /* 0x0000000702277810 */ /* 0x000fc60007ffe0ff */
[----:B------:R-:W-:Y:S08]  /*1080*/  I2F.F64.U32 R22, R44 ;  /* 0x0000002c00167312 */ /* 0x000ff00000201800 */
[----:B------:R-:W2:Y:S01]  /*1090*/  F2F.F64.F32 R14, R15 ;  /* 0x0000000f000e7310 */ /* 0x000ea20000201800 */
[----:B-1----:R-:W-:-:S07]  /*10a0*/  DFMA R26, R40, R24, R26 ;  /* 0x00000018281a722b */ /* 0x002fce000000001a */
[----:B------:R-:W-:Y:S08]  /*10b0*/  I2F.F64.U32 R24, R39 ;  /* 0x0000002700187312 */ /* 0x000ff00000201800 */
[----:B------:R-:W1:Y:S01]  /*10c0*/  F2F.F64.F32 R38, R37 ;  /* 0x0000002500267310 */ /* 0x000e620000201800 */
[----:B--2---:R-:W-:Y:S02]  /*10d0*/  DFMA R26, R14, R22, R26 ;  /* 0x000000160e1a722b */ /* 0x004fe4000000001a */
[----:B------:R-:W-:Y:S01]  /*10e0*/  DADD R42, R42, R40 ;  /* 0x000000002a2a7229 */ /* 0x000fe20000000028 */
[----:B0-----:R-:W-:-:S04]  /*10f0*/  IMAD.WIDE R40, R13, 0x4, R28 ;  /* 0x000000040d287825 */ /* 0x001fc800078e021c */
[----:B------:R-:W-:Y:S02]  /*1100*/  VIADD R30, R2, 0x8 ;  /* 0x00000008021e7836 */ /* 0x000fe40000000000 */
[----:B------:R-:W-:Y:S01]  /*1110*/  IMAD.MOV.U32 R45, RZ, RZ, 0x7fffffff ;  /* 0x7fffffffff2d7424 */ /* 0x000fe200078e00ff */
[----:B-1----:R-:W-:Y:S01]  /*1120*/  DFMA R24, R38, R24, R26 ;  /* 0x000000182618722b */ /* 0x002fe2000000001a */
[----:B------:R-:W-:Y:S01]  /*1130*/  IMAD.WIDE R26, R6, 0x4, R40 ;  /* 0x00000004061a7825 */ /* 0x000fe200078e0228 */
[----:B------:R-:W-:Y:S02]  /*1140*/  I2F.F64.U32 R22, R30 ;  /* 0x0000001e00167312 */ /* 0x000fe40000201800 */
[----:B------:R0:W-:Y:S01]  /*1150*/  STG.E desc[UR6][R40.64], R45 ;  /* 0x0000002d28007986 */ /* 0x0001e2000c101906 */
[----:B------:R-:W-:Y:S01]  /*1160*/  DADD R42, R42, R14 ;  /* 0x000000002a2a7229 */ /* 0x000fe2000000000e */
[----:B------:R-:W-:-:S04]  /*1170*/  IADD3 R14, PT, PT, R2, 0x9, RZ ;  /* 0x00000009020e7810 */ /* 0x000fc80007ffe0ff */
[----:B------:R-:W1:Y:S01]  /*1180*/  F2F.F64.F32 R36, R36 ;  /* 0x0000002400247310 */ /* 0x000e620000201800 */
[C---:B0-----:R-:W-:Y:S01]  /*1190*/  IMAD.WIDE R40, R6.reuse, 0x4, R26 ;  /* 0x0000000406287825 */ /* 0x041fe200078e021a */
[----:B------:R0:W-:Y:S06]  /*11a0*/  STG.E desc[UR6][R26.64], R45 ;  /* 0x0000002d1a007986 */ /* 0x0001ec000c101906 */
[----:B------:R-:W-:Y:S01]  /*11b0*/  I2F.F64.U32 R14, R14 ;  /* 0x0000000e000e7312 */ /* 0x000fe20000201800 */
[----:B------:R2:W-:Y:S01]  /*11c0*/  STG.E desc[UR6][R40.64], R45 ;  /* 0x0000002d28007986 */ /* 0x0005e2000c101906 */
[----:B0-----:R-:W-:-:S06]  /*11d0*/  IMAD.WIDE R26, R6, 0x4, R40 ;  /* 0x00000004061a7825 */ /* 0x001fcc00078e0228 */
[----:B--2---:R-:W0:Y:S01]  /*11e0*/  F2F.F64.F32 R40, R34 ;  /* 0x0000002200287310 */ /* 0x004e220000201800 */
[----:B------:R2:W-:Y:S01]  /*11f0*/  STG.E desc[UR6][R26.64], R45 ;  /* 0x0000002d1a007986 */ /* 0x0005e2000c101906 */
[----:B-1----:R-:W-:Y:S02]  /*1200*/  DFMA R24, R36, R22, R24 ;  /* 0x000000162418722b */ /* 0x002fe40000000018 */
[----:B------:R-:W-:Y:S01]  /*1210*/  DADD R42, R42, R38 ;  /* 0x000000002a2a7229 */ /* 0x000fe20000000026 */
[----:B------:R-:W-:Y:S02]  /*1220*/  VIADD R38, R2, 0xa ;  /* 0x0000000a02267836 */ /* 0x000fe40000000000 */
[----:B--2---:R-:W-:-:S04]  /*1230*/  IMAD.WIDE R26, R35, 0x4, R28 ;  /* 0x00000004231a7825 */ /* 0x004fc800078e021c */
[----:B------:R-:W-:Y:S01]  /*1240*/  I2F.F64.U32 R38, R38 ;  /* 0x0000002600267312 */ /* 0x000fe20000201800 */
[----:B0-----:R-:W-:Y:S01]  /*1250*/  DFMA R14, R40, R14, R24 ;  /* 0x0000000e280e722b */ /* 0x001fe20000000018 */
[----:B------:R-:W-:Y:S01]  /*1260*/  IMAD.WIDE R34, R6, 0x4, R26 ;  /* 0x0000000406227825 */ /* 0x000fe200078e021a */
[----:B------:R-:W-:Y:S05]  /*1270*/  STG.E desc[UR6][R26.64], R45 ;  /* 0x0000002d1a007986 */ /* 0x000fea000c101906 */
[----:B------:R-:W0:Y:S01]  /*1280*/  F2F.F64.F32 R24, R3 ;  /* 0x0000000300187310 */ /* 0x000e220000201800 */
[----:B------:R-:W-:Y:S01]  /*1290*/  VIADD R13, R2, 0xb ;  /* 0x0000000b020d7836 */ /* 0x000fe20000000000 */
[----:B------:R1:W-:Y:S01]  /*12a0*/  STG.E desc[UR6][R34.64], R45 ;  /* 0x0000002d22007986 */ /* 0x0003e2000c101906 */
[----:B------:R-:W-:-:S05]  /*12b0*/  DADD R42, R42, R36 ;  /* 0x000000002a2a7229 */ /* 0x000fca0000000024 */
[----:B------:R-:W-:Y:S01]  /*12c0*/  I2F.F64.U32 R22, R13 ;  /* 0x0000000d00167312 */ /* 0x000fe20000201800 */
[----:B-1----:R-:W-:-:S07]  /*12d0*/  IMAD.WIDE R34, R6, 0x4, R34 ;  /* 0x0000000406227825 */ /* 0x002fce00078e0222 */
[----:B------:R-:W1:Y:S01]  /*12e0*/  F2F.F64.F32 R12, R12 ;  /* 0x0000000c000c7310 */ /* 0x000e620000201800 */
[----:B------:R-:W-:Y:S01]  /*12f0*/  DADD R42, R42, R40 ;  /* 0x000000002a2a7229 */ /* 0x000fe20000000028 */
[----:B------:R-:W-:Y:S01]  /*1300*/  IMAD.WIDE R26, R6, 0x4, R34 ;  /* 0x00000004061a7825 */ /* 0x000fe200078e0222 */
[----:B------:R-:W-:Y:S01]  /*1310*/  STG.E desc[UR6][R34.64], R45 ;  /* 0x0000002d22007986 */ /* 0x000fe2000c101906 */
[----:B------:R-:W-:Y:S01]  /*1320*/  IADD3 R36, PT, PT, R2, 0xc, RZ ;  /* 0x0000000c02247810 */ /* 0x000fe20007ffe0ff */
[----:B0-----:R-:W-:Y:S02]  /*1330*/  DFMA R38, R24, R38, R14 ;  /* 0x000000261826722b */ /* 0x001fe4000000000e */
[----:B------:R0:W-:Y:S02]  /*1340*/  STG.E desc[UR6][R26.64], R45 ;  /* 0x0000002d1a007986 */ /* 0x0001e4000c101906 */
[----:B------:R-:W-:Y:S01]  /*1350*/  DADD R42, R42, R24 ;  /* 0x000000002a2a7229 */ /* 0x000fe20000000018 */
[----:B------:R-:W-:Y:S01]  /*1360*/  I2F.F64.U32 R36, R36 ;  /* 0x0000002400247312 */ /* 0x000fe20000201800 */
[----:B0-----:R-:W-:-:S07]  /*1370*/  IMAD.WIDE R26, R33, 0x4, R28 ;  /* 0x00000004211a7825 */ /* 0x001fce00078e021c */
[----:B------:R-:W0:Y:S01]  /*1380*/  F2F.F64.F32 R34, R7 ;  /* 0x0000000700227310 */ /* 0x000e220000201800 */
[----:B------:R-:W-:Y:S01]  /*1390*/  IMAD.WIDE R28, R11, 0x4, R28 ;  /* 0x000000040b1c7825 */ /* 0x000fe200078e021c */
[----:B-1----:R-:W-:-:S03]  /*13a0*/  DFMA R22, R12, R22, R38 ;  /* 0x000000160c16722b */ /* 0x002fc60000000026 */
[C---:B------:R-:W-:Y:S01]  /*13b0*/  IMAD.WIDE R24, R6.reuse, 0x4, R26 ;  /* 0x0000000406187825 */ /* 0x040fe200078e021a */
[----:B------:R1:W-:Y:S03]  /*13c0*/  STG.E desc[UR6][R26.64], R45 ;  /* 0x0000002d1a007986 */ /* 0x0003e6000c101906 */
[----:B------:R-:W-:Y:S01]  /*13d0*/  IMAD.WIDE R38, R6, 0x4, R28 ;  /* 0x0000000406267825 */ /* 0x000fe200078e021c */
[----:B------:R2:W-:Y:S01]  /*13e0*/  STG.E desc[UR6][R24.64], R45 ;  /* 0x0000002d18007986 */ /* 0x0005e2000c101906 */
[----:B------:R-:W-:Y:S02]  /*13f0*/  DADD R42, R42, R12 ;  /* 0x000000002a2a7229 */ /* 0x000fe4000000000c */
[----:B------:R-:W-:Y:S01]  /*1400*/  VIADD R44, R2, 0xd ;  /* 0x0000000d022c7836 */ /* 0x000fe20000000000 */
[----:B-1----:R1:W-:Y:S01]  /*1410*/  F2F.F64.F32 R26, R32 ;  /* 0x00000020001a7310 */ /* 0x0023e20000201800 */
[----:B--2---:R-:W-:-:S04]  /*1420*/  IMAD.WIDE R24, R6, 0x4, R24 ;  /* 0x0000000406187825 */ /* 0x004fc800078e0218 */
[----:B-1----:R-:W-:Y:S01]  /*1430*/  IMAD.WIDE R32, R6, 0x4, R38 ;  /* 0x0000000406207825 */ /* 0x002fe200078e0226 */
[----:B0-----:R-:W-:-:S03]  /*1440*/  DFMA R22, R34, R36, R22 ;  /* 0x000000242216722b */ /* 0x001fc60000000016 */
[C---:B------:R-:W-:Y:S01]  /*1450*/  IMAD.WIDE R12, R6.reuse, 0x4, R24 ;  /* 0x00000004060c7825 */ /* 0x040fe200078e0218 */
[----:B------:R-:W0:Y:S01]  /*1460*/  I2F.F64.U32 R40, R44 ;  /* 0x0000002c00287312 */ /* 0x000e220000201800 */
[----:B------:R-:W-:Y:S02]  /*1470*/  STG.E desc[UR6][R24.64], R45 ;  /* 0x0000002d18007986 */ /* 0x000fe4000c101906 */
[----:B------:R-:W-:Y:S02]  /*1480*/  IMAD.WIDE R36, R6, 0x4, R32 ;  /* 0x0000000406247825 */ /* 0x000fe400078e0220 */
[----:B------:R1:W-:Y:S02]  /*1490*/  STG.E desc[UR6][R12.64], R45 ;  /* 0x0000002d0c007986 */ /* 0x0003e4000c101906 */
[----:B------:R-:W-:Y:S02]  /*14a0*/  VIADD R30, R2, 0xe ;  /* 0x0000000e021e7836 */ /* 0x000fe40000000000 */
[----:B------:R2:W-:Y:S01]  /*14b0*/  STG.E desc[UR6][R28.64], R45 ;  /* 0x0000002d1c007986 */ /* 0x0005e2000c101906 */
[----:B------:R-:W-:-:S03]  /*14c0*/  IADD3 R10, PT, PT, R10, 0x10, RZ ;  /* 0x000000100a0a7810 */ /* 0x000fc60007ffe0ff */
[----:B------:R2:W-:Y:S01]  /*14d0*/  STG.E desc[UR6][R38.64], R45 ;  /* 0x0000002d26007986 */ /* 0x0005e2000c101906 */
[----:B------:R-:W-:Y:S03]  /*14e0*/  I2F.F64.U32 R14, R30 ;  /* 0x0000001e000e7312 */ /* 0x000fe60000201800 */
[----:B------:R2:W-:Y:S01]  /*14f0*/  STG.E desc[UR6][R32.64], R45 ;  /* 0x0000002d20007986 */ /* 0x0005e2000c101906 */
[----:B------:R-:W-:-:S03]  /*1500*/  DADD R42, R42, R34 ;  /* 0x000000002a2a7229 */ /* 0x000fc60000000022 */
[----:B------:R2:W-:Y:S01]  /*1510*/  STG.E desc[UR6][R36.64], R45 ;  /* 0x0000002d24007986 */ /* 0x0005e2000c101906 */
[----:B------:R-:W3:Y:S01]  /*1520*/  F2F.F64.F32 R30, R31 ;  /* 0x0000001f001e7310 */ /* 0x000ee20000201800 */
[----:B------:R-:W-:Y:S01]  /*1530*/  ISETP.GE.AND P1, PT, R10, -0xc, PT ;  /* 0xfffffff40a00780c */ /* 0x000fe20003f26270 */
[----:B0-----:R-:W-:Y:S02]  /*1540*/  DFMA R22, R26, R40, R22 ;  /* 0x000000281a16722b */ /* 0x001fe40000000016 */
[----:B------:R-:W-:Y:S01]  /*1550*/  DADD R42, R42, R26 ;  /* 0x000000002a2a7229 */ /* 0x000fe2000000001a */
[----:B------:R-:W-:Y:S01]  /*1560*/  VIADD R9, R9, 0x10 ;  /* 0x0000001009097836 */ /* 0x000fe20000000000 */
[----:B-1----:R-:W-:Y:S01]  /*1570*/  LEA R13, R6, R11, 0x2 ;  /* 0x0000000b060d7211 */ /* 0x002fe200078e10ff */
[----:B------:R-:W-:-:S03]  /*1580*/  VIADD R2, R2, 0x10 ;  /* 0x0000001002027836 */ /* 0x000fc60000000000 */
[----:B---3--:R-:W-:Y:S02]  /*1590*/  DFMA R22, R30, R14, R22 ;  /* 0x0000000e1e16722b */ /* 0x008fe40000000016 */
[----:B------:R-:W-:Y:S02]  /*15a0*/  DADD R24, R42, R30 ;  /* 0x000000002a187229 */ /* 0x000fe4000000001e */
[----:B--2---:R-:W-:Y:S09]  /*15b0*/  @!P1 BRA `(.L_x_22) ;  /* 0xfffffff400949947 */ /* 0x004ff2000383ffff */
.L_x_21:
[----:B------:R-:W-:Y:S05]  /*15c0*/  BSYNC.RECONVERGENT B4 ;  /* 0x0000000000047941 */ /* 0x000fea0003800200 */
.L_x_20:
[----:B------:R-:W-:Y:S01]  /*15d0*/  IMAD.MOV R3, RZ, RZ, -R10 ;  /* 0x000000ffff037224 */ /* 0x000fe200078e0a0a */
[----:B------:R-:W-:Y:S04]  /*15e0*/  BSSY.RECONVERGENT B4, `(.L_x_23) ;  /* 0x0000053000047945 */ /* 0x000fe80003800200 */
[----:B------:R-:W-:-:S13]  /*15f0*/  ISETP.GT.AND P1, PT, R3, 0x4, PT ;  /* 0x000000040300780c */ /* 0x000fda0003f24270 */
[----:B------:R-:W-:Y:S05]  /*1600*/  @!P1 BRA `(.L_x_24) ;  /* 0x0000000400409947 */ /* 0x000fea0003800000 */
[----:B------:R-:W0:Y:S02]  /*1610*/  LDC.64 R14, c[0x0][0x380] ;  /* 0x0000e000ff0e7b82 */ /* 0x000e240000000a00 */
[----:B0-----:R-:W-:-:S05]  /*1620*/  IMAD.WIDE R26, R13, 0x4, R14 ;  /* 0x000000040d1a7825 */ /* 0x001fca00078e020e */
[----:B------:R-:W2:Y:S01]  /*1630*/  LDG.E.CONSTANT R44, desc[UR6][R26.64] ;  /* 0x000000061a2c7981 */ /* 0x000ea2000c1e9900 */
[----:B------:R-:W-:-:S05]  /*1640*/  IMAD.WIDE R30, R6, 0x4, R26 ;  /* 0x00000004061e7825 */ /* 0x000fca00078e021a */
[----:B------:R0:W3:Y:S01]  /*1650*/  LDG.E.CONSTANT R28, desc[UR6][R30.64] ;  /* 0x000000061e1c7981 */ /* 0x0000e2000c1e9900 */
[----:B------:R-:W-:-:S05]  /*1660*/  IMAD.WIDE R32, R6, 0x4, R30 ;  /* 0x0000000406207825 */ /* 0x000fca00078e021e */
[----:B------:R1:W4:Y:S01]  /*1670*/  LDG.E.CONSTANT R40, desc[UR6][R32.64] ;  /* 0x0000000620287981 */ /* 0x000322000c1e9900 */
[----:B------:R-:W-:-:S04]  /*1680*/  IMAD.WIDE R36, R6, 0x4, R32 ;  /* 0x0000000406247825 */ /* 0x000fc800078e0220 */
[----:B------:R-:W-:Y:S01]  /*1690*/  IMAD R3, R6, 0x4, R13 ;  /* 0x0000000406037824 */ /* 0x000fe200078e020d */
[----:B------:R-:W5:Y:S03]  /*16a0*/  LDG.E.CONSTANT R7, desc[UR6][R36.64] ;  /* 0x0000000624077981 */ /* 0x000f66000c1e9900 */
[----:B------:R-:W-:-:S05]  /*16b0*/  IMAD.WIDE R14, R3, 0x4, R14 ;  /* 0x00000004030e7825 */ /* 0x000fca00078e020e */
[----:B------:R-:W5:Y:S01]  /*16c0*/  LDG.E.CONSTANT R39, desc[UR6][R14.64] ;  /* 0x000000060e277981 */ /* 0x000f62000c1e9900 */
[----:B0-----:R-:W-:-:S05]  /*16d0*/  IMAD.WIDE R30, R6, 0x4, R14 ;  /* 0x00000004061e7825 */ /* 0x001fca00078e020e */
[----:B------:R-:W5:Y:S01]  /*16e0*/  LDG.E.CONSTANT R12, desc[UR6][R30.64] ;  /* 0x000000061e0c7981 */ /* 0x000f62000c1e9900 */
[----:B------:R-:W-:-:S05]  /*16f0*/  IMAD.WIDE R26, R6, 0x4, R30 ;  /* 0x00000004061a7825 */ /* 0x000fca00078e021e */
[----:B------:R0:W5:Y:S01]  /*1700*/  LDG.E.CONSTANT R11, desc[UR6][R26.64] ;  /* 0x000000061a0b7981 */ /* 0x000162000c1e9900 */
[----:B------:R-:W-:-:S05]  /*1710*/  IMAD.WIDE R42, R6, 0x4, R26 ;  /* 0x00000004062a7825 */ /* 0x000fca00078e021a */
[----:B------:R5:W5:Y:S01]  /*1720*/  LDG.E.CONSTANT R38, desc[UR6][R42.64] ;  /* 0x000000062a267981 */ /* 0x000b62000c1e9900 */
[C---:B------:R-:W-:Y:S01]  /*1730*/  IADD3 R41, PT, PT, R2.reuse, -0x1, RZ ;  /* 0xffffffff02297810 */ /* 0x040fe20007ffe0ff */
[----:B------:R-:W-:Y:S01]  /*1740*/  I2F.F64.U32 R34, R2 ;  /* 0x0000000200227312 */ /* 0x000fe20000201800 */
[C---:B-1----:R-:W-:Y:S01]  /*1750*/  VIADD R32, R2.reuse, 0x1 ;  /* 0x0000000102207836 */ /* 0x042fe20000000000 */
[C---:B0-----:R-:W-:Y:S01]  /*1760*/  IADD3 R26, PT, PT, R2.reuse, 0x3, RZ ;  /* 0x00000003021a7810 */ /* 0x041fe20007ffe0ff */
[----:B------:R-:W-:Y:S01]  /*1770*/  VIADD R30, R2, 0x2 ;  /* 0x00000002021e7836 */ /* 0x000fe20000000000 */
[----:B------:R-:W-:Y:S01]  /*1780*/  PLOP3.LUT P0, PT, PT, PT, PT, 0x8, 0x80 ;  /* 0x000000000080781c */ /* 0x000fe20003f0e170 */
[----:B------:R-:W-:Y:S01]  /*1790*/  VIADD R9, R9, 0x8 ;  /* 0x0000000809097836 */ /* 0x000fe20000000000 */
[----:B------:R-:W-:Y:S02]  /*17a0*/  IADD3 R10, PT, PT, R10, 0x8, RZ ;  /* 0x000000080a0a7810 */ /* 0x000fe40007ffe0ff */
[----:B------:R-:W-:Y:S08]  /*17b0*/  I2F.F64.U32 R36, R41 ;  /* 0x0000002900247312 */ /* 0x000ff00000201800 */
[----:B------:R-:W-:Y:S08]  /*17c0*/  I2F.F64.U32 R32, R32 ;  /* 0x0000002000207312 */ /* 0x000ff00000201800 */
[----:B------:R-:W-:Y:S08]  /*17d0*/  I2F.F64.U32 R30, R30 ;  /* 0x0000001e001e7312 */ /* 0x000ff00000201800 */
[----:B------:R-:W-:Y:S08]  /*17e0*/  I2F.F64.U32 R26, R26 ;  /* 0x0000001a001a7312 */ /* 0x000ff00000201800 */
[----:B--2---:R0:W1:Y:S08]  /*17f0*/  F2F.F64.F32 R14, R44 ;  /* 0x0000002c000e7310 */ /* 0x0040700000201800 */
[----:B---3--:R-:W2:Y:S01]  /*1800*/  F2F.F64.F32 R28, R28 ;  /* 0x0000001c001c7310 */ /* 0x008ea20000201800 */
[----:B0-----:R-:W-:Y:S01]  /*1810*/  IADD3 R44, PT, PT, R2, 0x6, RZ ;  /* 0x00000006022c7810 */ /* 0x001fe20007ffe0ff */
[----:B-1----:R-:W-:-:S06]  /*1820*/  DFMA R36, R14, R36, R22 ;  /* 0x000000240e24722b */ /* 0x002fcc0000000016 */
[----:B----4-:R-:W0:Y:S01]  /*1830*/  F2F.F64.F32 R40, R40 ;  /* 0x0000002800287310 */ /* 0x010e220000201800 */
[----:B------:R-:W-:Y:S01]  /*1840*/  DADD R14, R24, R14 ;  /* 0x00000000180e7229 */ /* 0x000fe2000000000e */
[----:B------:R-:W-:Y:S01]  /*1850*/  VIADD R22, R2, 0x4 ;  /* 0x0000000402167836 */ /* 0x000fe20000000000 */
[----:B------:R-:W1:Y:S01]  /*1860*/  LDC.64 R24, c[0x0][0x3b0] ;  /* 0x0000ec00ff187b82 */ /* 0x000e620000000a00 */
[----:B--2---:R-:W-:-:S04]  /*1870*/  DFMA R34, R28, R34, R36 ;  /* 0x000000221c22722b */ /* 0x004fc80000000024 */
[----:B------:R-:W-:Y:S01]  /*1880*/  I2F.F64.U32 R22, R22 ;  /* 0x0000001600167312 */ /* 0x000fe20000201800 */
[----:B------:R-:W-:-:S03]  /*1890*/  DADD R14, R14, R28 ;  /* 0x000000000e0e7229 */ /* 0x000fc6000000001c */
[----:B0-----:R-:W-:-:S04]  /*18a0*/  DFMA R32, R40, R32, R34 ;  /* 0x000000202820722b */ /* 0x001fc80000000022 */
[----:B-----5:R0:W2:Y:S01]  /*18b0*/  F2F.F64.F32 R36, R7 ;  /* 0x0000000700247310 */ /* 0x0200a20000201800 */
[----:B------:R-:W-:Y:S01]  /*18c0*/  DADD R14, R14, R40 ;  /* 0x000000000e0e7229 */ /* 0x000fe20000000028 */
[C---:B------:R-:W-:Y:S02]  /*18d0*/  VIADD R41, R2.reuse, 0x5 ;  /* 0x0000000502297836 */ /* 0x040fe40000000000 */
[----:B------:R-:W-:-:S04]  /*18e0*/  VIADD R2, R2, 0x8 ;  /* 0x0000000802027836 */ /* 0x000fc80000000000 */
[----:B------:R-:W3:Y:S01]  /*18f0*/  F2F.F64.F32 R28, R39 ;  /* 0x00000027001c7310 */ /* 0x000ee20000201800 */
[----:B0-----:R-:W-:Y:S01]  /*1900*/  IMAD.MOV.U32 R7, RZ, RZ, 0x7fffffff ;  /* 0x7fffffffff077424 */ /* 0x001fe200078e00ff */
[----:B--2---:R-:W-:-:S06]  /*1910*/  DFMA R30, R36, R30, R32 ;  /* 0x0000001e241e722b */ /* 0x004fcc0000000020 */
[----:B------:R-:W0:Y:S01]  /*1920*/  F2F.F64.F32 R34, R12 ;  /* 0x0000000c00227310 */ /* 0x000e220000201800 */
[----:B------:R-:W-:Y:S01]  /*1930*/  DADD R36, R14, R36 ;  /* 0x000000000e247229 */ /* 0x000fe20000000024 */
[----:B-1----:R-:W-:Y:S01]  /*1940*/  IMAD.WIDE R32, R13, 0x4, R24 ;  /* 0x000000040d207825 */ /* 0x002fe200078e0218 */
[----:B---3--:R-:W-:-:S05]  /*1950*/  DFMA R26, R28, R26, R30 ;  /* 0x0000001a1c1a722b */ /* 0x008fca000000001e */
[----:B------:R-:W-:Y:S01]  /*1960*/  I2F.F64.U32 R14, R41 ;  /* 0x00000029000e7312 */ /* 0x000fe20000201800 */
[----:B------:R-:W-:Y:S01]  /*1970*/  IMAD.WIDE R30, R3, 0x4, R24 ;  /* 0x00000004031e7825 */ /* 0x000fe200078e0218 */
[----:B------:R-:W-:Y:S01]  /*1980*/  DADD R36, R36, R28 ;  /* 0x0000000024247229 */ /* 0x000fe2000000001c */
[----:B------:R-:W-:Y:S02]  /*1990*/  STG.E desc[UR6][R32.64], R7 ;  /* 0x0000000720007986 */ /* 0x000fe4000c101906 */
[C---:B------:R-:W-:Y:S01]  /*19a0*/  IMAD.WIDE R28, R6.reuse, 0x4, R32 ;  /* 0x00000004061c7825 */ /* 0x040fe200078e0220 */
[----:B0-----:R-:W-:Y:S02]  /*19b0*/  DFMA R22, R34, R22, R26 ;  /* 0x000000162216722b */ /* 0x001fe4000000001a */
[----:B------:R0:W-:Y:S01]  /*19c0*/  I2F.F64.U32 R24, R44 ;  /* 0x0000002c00187312 */ /* 0x0001e20000201800 */
[C---:B------:R-:W-:Y:S01]  /*19d0*/  IMAD.WIDE R12, R6.reuse, 0x4, R30 ;  /* 0x00000004060c7825 */ /* 0x040fe200078e021e */
[----:B------:R-:W-:Y:S01]  /*19e0*/  DADD R36, R36, R34 ;  /* 0x0000000024247229 */ /* 0x000fe20000000022 */
[----:B------:R-:W-:Y:S02]  /*19f0*/  STG.E desc[UR6][R28.64], R7 ;  /* 0x000000071c007986 */ /* 0x000fe4000c101906 */
[----:B------:R-:W-:-:S03]  /*1a00*/  IMAD.WIDE R26, R6, 0x4, R28 ;  /* 0x00000004061a7825 */ /* 0x000fc600078e021c */
[----:B------:R-:W1:Y:S01]  /*1a10*/  F2F.F64.F32 R40, R11 ;  /* 0x0000000b00287310 */ /* 0x000e620000201800 */
[C---:B------:R-:W-:Y:S01]  /*1a20*/  IMAD.WIDE R34, R6.reuse, 0x4, R12 ;  /* 0x0000000406227825 */ /* 0x040fe200078e020c */
[----:B------:R-:W-:Y:S03]  /*1a30*/  STG.E desc[UR6][R26.64], R7 ;  /* 0x000000071a007986 */ /* 0x000fe6000c101906 */
[----:B------:R-:W-:-:S03]  /*1a40*/  IMAD.WIDE R42, R6, 0x4, R26 ;  /* 0x00000004062a7825 */ /* 0x000fc600078e021a */
[----:B------:R-:W2:Y:S01]  /*1a50*/  F2F.F64.F32 R38, R38 ;  /* 0x0000002600267310 */ /* 0x000ea20000201800 */
[----:B0-----:R-:W-:Y:S01]  /*1a60*/  IMAD.WIDE R44, R6, 0x4, R34 ;  /* 0x00000004062c7825 */ /* 0x001fe200078e0222 */
[----:B------:R-:W-:Y:S04]  /*1a70*/  STG.E desc[UR6][R42.64], R7 ;  /* 0x000000072a007986 */ /* 0x000fe8000c101906 */
[----:B------:R-:W-:Y:S01]  /*1a80*/  STG.E desc[UR6][R30.64], R7 ;  /* 0x000000071e007986 */ /* 0x000fe2000c101906 */
[----:B-1----:R-:W-:Y:S02]  /*1a90*/  DFMA R22, R40, R14, R22 ;  /* 0x0000000e2816722b */ /* 0x002fe40000000016 */
[----:B------:R-:W-:Y:S01]  /*1aa0*/  DADD R36, R36, R40 ;  /* 0x0000000024247229 */ /* 0x000fe20000000028 */
[----:B------:R0:W-:Y:S04]  /*1ab0*/  STG.E desc[UR6][R12.64], R7 ;  /* 0x000000070c007986 */ /* 0x0001e8000c101906 */
[----:B------:R1:W-:Y:S01]  /*1ac0*/  STG.E desc[UR6][R34.64], R7 ;  /* 0x0000000722007986 */ /* 0x0003e2000c101906 */
[----:B--2---:R-:W-:-:S02]  /*1ad0*/  DFMA R22, R38, R24, R22 ;  /* 0x000000182616722b */ /* 0x004fc40000000016 */
[----:B------:R-:W-:Y:S01]  /*1ae0*/  DADD R24, R36, R38 ;  /* 0x0000000024187229 */ /* 0x000fe20000000026 */
[----:B------:R1:W-:Y:S01]  /*1af0*/  STG.E desc[UR6][R44.64], R7 ;  /* 0x000000072c007986 */ /* 0x0003e2000c101906 */
[----:B0-----:R-:W-:-:S09]  /*1b00*/  IMAD R13, R6, 0x4, R3 ;  /* 0x00000004060d7824 */ /* 0x001fd200078e0203 */
.L_x_24:
[----:B------:R-:W-:Y:S05]  /*1b10*/  BSYNC.RECONVERGENT B4 ;  /* 0x0000000000047941 */ /* 0x000fea0003800200 */
.L_x_23:
[----:B------:R-:W-:-:S13]  /*1b20*/  ISETP.NE.OR P0, PT, R10, RZ, P0 ;  /* 0x000000ff0a00720c */ /* 0x000fda0000705670 */
[----:B------:R-:W-:Y:S05]  /*1b30*/  @!P0 BREAK.RELIABLE B3 ;  /* 0x0000000000038942 */ /* 0x000fea0003800100 */
[----:B------:R-:W-:Y:S05]  /*1b40*/  @!P0 BRA `(.L_x_25) ;  /* 0x0000000000b48947 */ /* 0x000fea0003800000 */
.L_x_19:
[----:B------:R-:W-:Y:S05]  /*1b50*/  BSYNC.RELIABLE B3 ;  /* 0x0000000000037941 */ /* 0x000fea0003800100 */
.L_x_18:
[----:B------:R-:W0:Y:S08]  /*1b60*/  LDC.64 R14, c[0x0][0x380] ;  /* 0x0000e000ff0e7b82 */ /* 0x000e300000000a00 */
[----:B------:R-:W2:Y:S01]  /*1b70*/  LDC.64 R28, c[0x0][0x3b0] ;  /* 0x0000ec00ff1c7b82 */ /* 0x000ea20000000a00 */
[----:B0-----:R-:W-:-:S05]  /*1b80*/  IMAD.WIDE R14, R13, 0x4, R14 ;  /* 0x000000040d0e7825 */ /* 0x001fca00078e020e */
[----:B------:R-:W3:Y:S01]  /*1b90*/  LDG.E.CONSTANT R11, desc[UR6][R14.64] ;  /* 0x000000060e0b7981 */ /* 0x000ee2000c1e9900 */
[----:B------:R-:W-:-:S05]  /*1ba0*/  IMAD.WIDE R26, R6, 0x4, R14 ;  /* 0x00000004061a7825 */ /* 0x000fca00078e020e */
[----:B------:R-:W4:Y:S01]  /*1bb0*/  LDG.E.CONSTANT R42, desc[UR6][R26.64] ;  /* 0x000000061a2a7981 */ /* 0x000f22000c1e9900 */
[----:B------:R-:W-:-:S05]  /*1bc0*/  IMAD.WIDE R32, R6, 0x4, R26 ;  /* 0x0000000406207825 */ /* 0x000fca00078e021a */
[----:B-1----:R0:W5:Y:S01]  /*1bd0*/  LDG.E.CONSTANT R7, desc[UR6][R32.64] ;  /* 0x0000000620077981 */ /* 0x002162000c1e9900 */
[----:B------:R-:W-:-:S05]  /*1be0*/  IMAD.WIDE R34, R6, 0x4, R32 ;  /* 0x0000000406227825 */ /* 0x000fca00078e0220 */
[----:B------:R1:W5:Y:S01]  /*1bf0*/  LDG.E.CONSTANT R3, desc[UR6][R34.64] ;  /* 0x0000000622037981 */ /* 0x000362000c1e9900 */
[C---:B------:R-:W-:Y:S01]  /*1c00*/  IADD3 R12, PT, PT, R2.reuse, -0x1, RZ ;  /* 0xffffffff020c7810 */ /* 0x040fe20007ffe0ff */
[----:B--2---:R-:W-:Y:S01]  /*1c10*/  IMAD.WIDE R28, R13, 0x4, R28 ;  /* 0x000000040d1c7825 */ /* 0x004fe200078e021c */
[----:B------:R2:W-:Y:S01]  /*1c20*/  I2F.F64.U32 R36, R2 ;  /* 0x0000000200247312 */ /* 0x0005e20000201800 */
[----:B------:R-:W-:Y:S02]  /*1c30*/  MOV R43, 0x7fffffff ;  /* 0x7fffffff002b7802 */ /* 0x000fe40000000f00 */
[----:B------:R-:W-:Y:S02]  /*1c40*/  VIADD R30, R2, 0x1 ;  /* 0x00000001021e7836 */ /* 0x000fe40000000000 */
[----:B0-----:R-:W-:Y:S01]  /*1c50*/  IMAD.WIDE R32, R6, 0x4, R28 ;  /* 0x0000000406207825 */ /* 0x001fe200078e021c */
[----:B------:R0:W-:Y:S02]  /*1c60*/  STG.E desc[UR6][R28.64], R43 ;  /* 0x0000002b1c007986 */ /* 0x0001e4000c101906 */
[----:B------:R-:W-:Y:S01]  /*1c70*/  I2F.F64.U32 R38, R12 ;  /* 0x0000000c00267312 */ /* 0x000fe20000201800 */
[----:B------:R-:W-:Y:S01]  /*1c80*/  VIADD R26, R2, 0x2 ;  /* 0x00000002021a7836 */ /* 0x000fe20000000000 */
[----:B------:R0:W-:Y:S01]  /*1c90*/  STG.E desc[UR6][R32.64], R43 ;  /* 0x0000002b20007986 */ /* 0x0001e2000c101906 */
[----:B-1----:R-:W-:Y:S01]  /*1ca0*/  IMAD.WIDE R34, R6, 0x4, R32 ;  /* 0x0000000406227825 */ /* 0x002fe200078e0220 */
[----:B--2---:R-:W-:-:S03]  /*1cb0*/  IADD3 R2, PT, PT, R2, 0x4, RZ ;  /* 0x0000000402027810 */ /* 0x004fc60007ffe0ff */
[----:B------:R-:W-:Y:S01]  /*1cc0*/  VIADD R10, R10, 0x4 ;  /* 0x000000040a0a7836 */ /* 0x000fe20000000000 */
[----:B------:R-:W-:Y:S01]  /*1cd0*/  I2F.F64.U32 R30, R30 ;  /* 0x0000001e001e7312 */ /* 0x000fe20000201800 */
[----:B------:R0:W-:Y:S01]  /*1ce0*/  STG.E desc[UR6][R34.64], R43 ;  /* 0x0000002b22007986 */ /* 0x0001e2000c101906 */
[----:B------:R-:W-:Y:S02]  /*1cf0*/  VIADD R9, R9, 0x4 ;  /* 0x0000000409097836 */ /* 0x000fe40000000000 */
[----:B------:R-:W-:Y:S01]  /*1d00*/  ISETP.NE.AND P0, PT, R10, RZ, PT ;  /* 0x000000ff0a00720c */ /* 0x000fe20003f05270 */
[----:B------:R-:W-:-:S03]  /*1d10*/  IMAD R13, R6, 0x4, R13 ;  /* 0x00000004060d7824 */ /* 0x000fc600078e020d */
[----:B------:R-:W-:Y:S08]  /*1d20*/  I2F.F64.U32 R26, R26 ;  /* 0x0000001a001a7312 */ /* 0x000ff00000201800 */
[----:B---3--:R-:W1:Y:S08]  /*1d30*/  F2F.F64.F32 R40, R11 ;  /* 0x0000000b00287310 */ /* 0x008e700000201800 */
[----:B----4-:R-:W2:Y:S01]  /*1d40*/  F2F.F64.F32 R14, R42 ;  /* 0x0000002a000e7310 */ /* 0x010ea20000201800 */
[----:B-1----:R-:W-:-:S02]  /*1d50*/  DFMA R38, R40, R38, R22 ;  /* 0x000000262826722b */ /* 0x002fc40000000016 */
[----:B------:R-:W-:-:S05]  /*1d60*/  DADD R40, R40, R24 ;  /* 0x0000000028287229 */ /* 0x000fca0000000018 */
[----:B-----5:R-:W1:Y:S01]  /*1d70*/  F2F.F64.F32 R22, R7 ;  /* 0x0000000700167310 */ /* 0x020e620000201800 */
[----:B--2---:R-:W-:Y:S01]  /*1d80*/  DFMA R36, R14, R36, R38 ;  /* 0x000000240e24722b */ /* 0x004fe20000000026 */
[----:B------:R-:W-:-:S06]  /*1d90*/  IMAD.WIDE R38, R6, 0x4, R34 ;  /* 0x0000000406267825 */ /* 0x000fcc00078e0222 */
[----:B------:R-:W2:Y:S01]  /*1da0*/  F2F.F64.F32 R24, R3 ;  /* 0x0000000300187310 */ /* 0x000ea20000201800 */
[----:B------:R-:W-:Y:S01]  /*1db0*/  DADD R40, R40, R14 ;  /* 0x0000000028287229 */ /* 0x000fe2000000000e */
[----:B------:R0:W-:Y:S01]  /*1dc0*/  STG.E desc[UR6][R38.64], R43 ;  /* 0x0000002b26007986 */ /* 0x0001e2000c101906 */
[----:B-1----:R-:W-:-:S06]  /*1dd0*/  DFMA R30, R22, R30, R36 ;  /* 0x0000001e161e722b */ /* 0x002fcc0000000024 */
[----:B------:R-:W-:Y:S02]  /*1de0*/  DADD R40, R40, R22 ;  /* 0x0000000028287229 */ /* 0x000fe40000000016 */
[----:B--2---:R-:W-:-:S06]  /*1df0*/  DFMA R22, R24, R26, R30 ;  /* 0x0000001a1816722b */ /* 0x004fcc000000001e */
[----:B------:R-:W-:Y:S01]  /*1e00*/  DADD R24, R40, R24 ;  /* 0x0000000028187229 */ /* 0x000fe20000000018 */
[----:B0-----:R-:W-:Y:S10]  /*1e10*/  @P0 BRA `(.L_x_18) ;  /* 0xfffffffc00500947 */ /* 0x001ff4000383ffff */
.L_x_25:
[----:B------:R-:W-:Y:S05]  /*1e20*/  BSYNC.RECONVERGENT B2 ;  /* 0x0000000000027941 */ /* 0x000fea0003800200 */
.L_x_17:
[----:B------:R-:W-:Y:S02]  /*1e30*/  ISETP.LT.AND P1, PT, R9, R0, PT ;  /* 0x000000000900720c */ /* 0x000fe40003f21270 */
[----:B------:R-:W-:-:S11]  /*1e40*/  LOP3.LUT R14, R4, 0xfffffffc, RZ, 0xc0, !PT ;  /* 0xfffffffc040e7812 */ /* 0x000fd600078ec0ff */
.L_x_16:
[----:B------:R-:W-:Y:S05]  /*1e50*/  BSYNC.RECONVERGENT B1 ;  /* 0x0000000000017941 */ /* 0x000fea0003800200 */
.L_x_15:
[----:B------:R-:W-:-:S13]  /*1e60*/  ISETP.NE.AND P0, PT, R5, RZ, PT ;  /* 0x000000ff0500720c */ /* 0x000fda0003f05270 */
[----:B------:R-:W-:Y:S05]  /*1e70*/  @!P0 BRA `(.L_x_14) ;  /* 0x00000000005c8947 */ /* 0x000fea0003800000 */
[----:B------:R-:W0:Y:S01]  /*1e80*/  LDC R28, c[0x0][0x3a0] ;  /* 0x0000e800ff1c7b82 */ /* 0x000e220000000800 */
[----:B------:R-:W-:Y:S01]  /*1e90*/  BSSY.RECONVERGENT B1, `(.L_x_26) ;  /* 0x0000014000017945 */ /* 0x000fe20003800200 */
[----:B------:R-:W-:-:S06]  /*1ea0*/  IMAD.MOV R26, RZ, RZ, -R5 ;  /* 0x000000ffff1a7224 */ /* 0x000fcc00078e0a05 */
[----:B------:R-:W2:Y:S01]  /*1eb0*/  LDC.64 R12, c[0x0][0x3b0] ;  /* 0x0000ec00ff0c7b82 */ /* 0x000ea20000000a00 */
[----:B0-----:R-:W-:-:S07]  /*1ec0*/  IMAD R15, R9, R28, R8 ;  /* 0x0000001c090f7224 */ /* 0x001fce00078e0208 */
.L_x_27:
[----:B------:R-:W0:Y:S02]  /*1ed0*/  LDC.64 R2, c[0x0][0x380] ;  /* 0x0000e000ff027b82 */ /* 0x000e240000000a00 */
[----:B0-----:R-:W-:-:S06]  /*1ee0*/  IMAD.WIDE R2, R15, 0x4, R2 ;  /* 0x000000040f027825 */ /* 0x001fcc00078e0202 */
[----:B------:R-:W3:Y:S01]  /*1ef0*/  LDG.E.CONSTANT R2, desc[UR6][R2.64] ;  /* 0x0000000602027981 */ /* 0x000ee2000c1e9900 */
[----:B------:R-:W-:Y:S01]  /*1f00*/  IMAD.MOV.U32 R27, RZ, RZ, 0x7fffffff ;  /* 0x7fffffffff1b7424 */ /* 0x000fe200078e00ff */
[----:B------:R-:W-:Y:S01]  /*1f10*/  IADD3 R14, PT, PT, R14, 0x1, RZ ;  /* 0x000000010e0e7810 */ /* 0x000fe20007ffe0ff */
[----:B--2---:R-:W-:Y:S01]  /*1f20*/  IMAD.WIDE R10, R15, 0x4, R12 ;  /* 0x000000040f0a7825 */ /* 0x004fe200078e020c */
[----:B------:R-:W-:Y:S02]  /*1f30*/  IADD3 R26, PT, PT, R26, 0x1, RZ ;  /* 0x000000011a1a7810 */ /* 0x000fe40007ffe0ff */
[----:B-1----:R-:W-:Y:S01]  /*1f40*/  I2F.F64.U32 R6, R14 ;  /* 0x0000000e00067312 */ /* 0x002fe20000201800 */
[----:B------:R-:W-:Y:S01]  /*1f50*/  VIADD R9, R9, 0x1 ;  /* 0x0000000109097836 */ /* 0x000fe20000000000 */
[----:B------:R0:W-:Y:S01]  /*1f60*/  STG.E desc[UR6][R10.64], R27 ;  /* 0x0000001b0a007986 */ /* 0x0001e2000c101906 */
[----:B------:R-:W-:Y:S02]  /*1f70*/  ISETP.NE.AND P0, PT, R26, RZ, PT ;  /* 0x000000ff1a00720c */ /* 0x000fe40003f05270 */
[----:B------:R-:W-:-:S03]  /*1f80*/  IADD3 R15, PT, PT, R15, R28, RZ ;  /* 0x0000001c0f0f7210 */ /* 0x000fc60007ffe0ff */
[----:B---3--:R-:W1:Y:S02]  /*1f90*/  F2F.F64.F32 R4, R2 ;  /* 0x0000000200047310 */ /* 0x008e640000201800 */
[C---:B-1----:R-:W-:Y:S02]  /*1fa0*/  DFMA R22, R4.reuse, R6, R22 ;  /* 0x000000060416722b */ /* 0x042fe40000000016 */
[----:B------:R-:W-:-:S04]  /*1fb0*/  DADD R24, R4, R24 ;  /* 0x0000000004187229 */ /* 0x000fc80000000018 */
[----:B0-----:R-:W-:Y:S07]  /*1fc0*/  @P0 BRA `(.L_x_27) ;  /* 0xfffffffc00c00947 */ /* 0x001fee000383ffff */
[----:B------:R-:W-:Y:S05]  /*1fd0*/  BSYNC.RECONVERGENT B1 ;  /* 0x0000000000017941 */ /* 0x000fea0003800200 */
.L_x_26:
[----:B------:R-:W-:-:S13]  /*1fe0*/  ISETP.LT.AND P1, PT, R9, R0, PT ;  /* 0x000000000900720c */ /* 0x000fda0003f21270 */
.L_x_14:
[----:B------:R-:W-:Y:S05]  /*1ff0*/  BSYNC.RECONVERGENT B0 ;  /* 0x0000000000007941 */ /* 0x000fea0003800200 */
.L_x_13:
[----:B------:R-:W-:Y:S05]  /*2000*/  WARPSYNC.ALL ;  /* 0x0000000000007948 */ /* 0x000fea0003800000 */
[----:B------:R-:W-:Y:S05]  /*2010*/  @!P1 EXIT ;  /* 0x000000000000994d */ /* 0x000fea0003800000 */
[----:B------:R-:W0:Y:S01]  /*2020*/  LDC.64 R2, c[0x0][0x380] ;  /* 0x0000e000ff027b82 */ /* 0x000e220000000a00 */
[----:B------:R-:W2:Y:S02]  /*2030*/  LDCU UR4, c[0x0][0x3a0] ;  /* 0x00007400ff0477ac */ /* 0x000ea40008000800 */
[----:B--2---:R-:W-:-:S04]  /*2040*/  IMAD R32, R9, UR4, R8 ;  /* 0x0000000409207c24 */ /* 0x004fc8000f8e0208 */
[----:B0-----:R-:W-:-:S05]  /*2050*/  IMAD.WIDE R2, R32, 0x4, R2 ;  /* 0x0000000420027825 */ /* 0x001fca00078e0202 */
[----:B------:R-:W2:Y:S01]  /*2060*/  LDG.E.CONSTANT R33, desc[UR6][R2.64] ;  /* 0x0000000602217981 */ /* 0x000ea2000c1e9900 */
[----:B-1----:R-:W0:Y:S01]  /*2070*/  MUFU.RCP64H R5, R21 ;  /* 0x0000001500057308 */ /* 0x002e220000001800 */
[----:B------:R-:W-:Y:S01]  /*2080*/  IMAD.MOV.U32 R4, RZ, RZ, 0x1 ;  /* 0x00000001ff047424 */ /* 0x000fe200078e00ff */
[----:B------:R-:W-:Y:S01]  /*2090*/  DADD R12, R20, -1 ;  /* 0xbff00000140c7429 */ /* 0x000fe20000000000 */
[----:B------:R-:W-:Y:S07]  /*20a0*/  BSSY.RECONVERGENT B1, `(.L_x_28) ;  /* 0x000001a000017945 */ /* 0x000fee0003800200 */
[----:B------:R-:W-:-:S02]  /*20b0*/  DMUL R12, R12, 0.5 ;  /* 0x3fe000000c0c7828 */ /* 0x000fc40000000000 */
[----:B0-----:R-:W-:-:S08]  /*20c0*/  DFMA R6, -R20, R4, 1 ;  /* 0x3ff000001406742b */ /* 0x001fd00000000104 */
[----:B------:R-:W-:-:S08]  /*20d0*/  DFMA R6, R6, R6, R6 ;  /* 0x000000060606722b */ /* 0x000fd00000000006 */
[----:B------:R-:W-:-:S08]  /*20e0*/  DFMA R6, R4, R6, R4 ;  /* 0x000000060406722b */ /* 0x000fd00000000004 */
[----:B------:R-:W-:-:S08]  /*20f0*/  DFMA R4, -R20, R6, 1 ;  /* 0x3ff000001404742b */ /* 0x000fd00000000106 */
[----:B------:R-:W-:Y:S01]  /*2100*/  DFMA R4, R6, R4, R6 ;  /* 0x000000040604722b */ /* 0x000fe20000000006 */
[----:B--2---:R-:W0:Y:S02]  /*2110*/  F2F.F64.F32 R36, R33 ;  /* 0x0000002100247310 */ /* 0x004e240000201800 */
[----:B0-----:R-:W-:Y:S02]  /*2120*/  DADD R26, R36, R24 ;  /* 0x00000000241a7229 */ /* 0x001fe40000000018 */
[----:B------:R-:W-:-:S06]  /*2130*/  DFMA R14, R20, R36, R22 ;  /* 0x00000024140e722b */ /* 0x000fcc0000000016 */
[----:B------:R-:W-:Y:S02]  /*2140*/  DMUL R6, R26, R4 ;  /* 0x000000041a067228 */ /* 0x000fe40000000000 */
[----:B------:R-:W-:Y:S01]  /*2150*/  FSETP.GEU.AND P1, PT, |R27|, 6.5827683646048100446e-37, PT ;  /* 0x036000001b00780b */ /* 0x000fe20003f2e200 */
[----:B------:R-:W-:Y:S01]  /*2160*/  IMAD.MOV.U32 R11, RZ, RZ, R27 ;  /* 0x000000ffff0b7224 */ /* 0x000fe200078e001b */
[----:B------:R-:W-:-:S04]  /*2170*/  MOV R10, R26 ;  /* 0x0000001a000a7202 */ /* 0x000fc80000000f00 */
[----:B------:R-:W-:-:S08]  /*2180*/  DFMA R2, -R20, R6, R26 ;  /* 0x000000061402722b */ /* 0x000fd0000000011a */
[----:B------:R-:W-:Y:S02]  /*2190*/  DFMA R2, R4, R2, R6 ;  /* 0x000000020402722b */ /* 0x000fe40000000006 */
[----:B------:R-:W-:-:S08]  /*21a0*/  DMUL R4, R18, R26 ;  /* 0x0000001a12047228 */ /* 0x000fd00000000000 */
[----:B------:R-:W-:Y:S01]  /*21b0*/  FFMA R0, RZ, R21, R3 ;  /* 0x00000015ff007223 */ /* 0x000fe20000000003 */
[----:B------:R-:W-:-:S04]  /*21c0*/  DFMA R4, R20, R14, -R4 ;  /* 0x0000000e1404722b */ /* 0x000fc80000000804 */
[----:B------:R-:W-:-:S04]  /*21d0*/  FSETP.GT.AND P0, PT, |R0|, 1.469367938527859385e-39, PT ;  /* 0x001000000000780b */ /* 0x000fc80003f04200 */
[----:B------:R-:W-:-:S09]  /*21e0*/  DMUL R34, R4, R16 ;  /* 0x0000001004227228 */ /* 0x000fd20000000000 */
[----:B------:R-:W-:Y:S05]  /*21f0*/  @P0 BRA P1, `(.L_x_29) ;  /* 0x0000000000100947 */ /* 0x000fea0000800000 */
[----:B------:R-:W-:Y:S01]  /*2200*/  MOV R24, R20 ;  /* 0x0000001400187202 */ /* 0x000fe20000000f00 */
[----:B------:R-:W-:Y:S01]  /*2210*/  IMAD.MOV.U32 R25, RZ, RZ, R21 ;  /* 0x000000ffff197224 */ /* 0x000fe200078e0015 */
[----:B------:R-:W-:-:S07]  /*2220*/  MOV R0, 0x2240 ;  /* 0x0000224000007802 */ /* 0x000fce0000000f00 */
[----:B------:R-:W-:Y:S05]  /*2230*/  CALL.REL.NOINC `($__internal_1_$__cuda_sm20_div_rn_f64_full) ;  /* 0x0000001c00bc7944 */ /* 0x000fea0003c00000 */
.L_x_29:
[----:B------:R-:W-:Y:S05]  /*2240*/  BSYNC.RECONVERGENT B1 ;  /* 0x0000000000017941 */ /* 0x000fea0003800200 */
.L_x_28:
[C---:B------:R-:W-:Y:S01]  /*2250*/  FSETP.NEU.AND P0, PT, R33.reuse, RZ, PT ;  /* 0x000000ff2100720b */ /* 0x040fe20003f0d000 */
[----:B------:R-:W-:Y:S01]  /*2260*/  BSSY.RECONVERGENT B1, `(.L_x_30) ;  /* 0x000001e000017945 */ /* 0x000fe20003800200 */
[----:B------:R-:W-:Y:S01]  /*2270*/  DFMA R26, R34, R12, R2 ;  /* 0x0000000c221a722b */ /* 0x000fe20000000002 */
[----:B------:R-:W-:Y:S02]  /*2280*/  MOV R5, 0x7fffffff ;  /* 0x7fffffff00057802 */ /* 0x000fe40000000f00 */
[----:B------:R-:W-:-:S13]  /*2290*/  FSETP.NAN.OR P0, PT, |R33|, |R33|, !P0 ;  /* 0x400000212100720b */ /* 0x000fda0004708600 */
[----:B------:R-:W-:Y:S05]  /*22a0*/  @P0 BRA `(.L_x_31) ;  /* 0x0000000000640947 */ /* 0x000fea0003800000 */
[----:B------:R-:W0:Y:S01]  /*22b0*/  MUFU.RCP64H R3, R37 ;  /* 0x0000002500037308 */ /* 0x000e220000001800 */
[----:B------:R-:W-:Y:S01]  /*22c0*/  IMAD.MOV.U32 R2, RZ, RZ, 0x1 ;  /* 0x00000001ff027424 */ /* 0x000fe200078e00ff */
[----:B------:R-:W1:Y:S01]  /*22d0*/  LDCU UR4, c[0x0][0x3ac] ;  /* 0x00007580ff0477ac */ /* 0x000e620008000800 */
[----:B------:R-:W-:Y:S01]  /*22e0*/  FSETP.GEU.AND P1, PT, |R27|, 6.5827683646048100446e-37, PT ;  /* 0x036000001b00780b */ /* 0x000fe20003f2e200 */
[----:B------:R-:W-:Y:S03]  /*22f0*/  BSSY.RECONVERGENT B2, `(.L_x_32) ;  /* 0x0000011000027945 */ /* 0x000fe60003800200 */
[----:B0-----:R-:W-:Y:S01]  /*2300*/  DFMA R4, -R36, R2, 1 ;  /* 0x3ff000002404742b */ /* 0x001fe20000000102 */
[----:B-1----:R-:W0:Y:S07]  /*2310*/  F2F.F64.F32 R34, UR4 ;  /* 0x0000000400227d10 */ /* 0x002e2e0008201800 */
[----:B------:R-:W-:-:S08]  /*2320*/  DFMA R4, R4, R4, R4 ;  /* 0x000000040404722b */ /* 0x000fd00000000004 */
[----:B------:R-:W-:-:S08]  /*2330*/  DFMA R4, R2, R4, R2 ;  /* 0x000000040204722b */ /* 0x000fd00000000002 */
[----:B------:R-:W-:-:S08]  /*2340*/  DFMA R2, -R36, R4, 1 ;  /* 0x3ff000002402742b */ /* 0x000fd00000000104 */
[----:B------:R-:W-:-:S08]  /*2350*/  DFMA R2, R4, R2, R4 ;  /* 0x000000020402722b */ /* 0x000fd00000000004 */
[----:B------:R-:W-:-:S08]  /*2360*/  DMUL R4, R26, R2 ;  /* 0x000000021a047228 */ /* 0x000fd00000000000 */
[----:B------:R-:W-:-:S08]  /*2370*/  DFMA R6, -R36, R4, R26 ;  /* 0x000000042406722b */ /* 0x000fd0000000011a */
[----:B------:R-:W-:-:S10]  /*2380*/  DFMA R2, R2, R6, R4 ;  /* 0x000000060202722b */ /* 0x000fd40000000004 */
[----:B------:R-:W-:-:S05]  /*2390*/  FFMA R0, RZ, R37, R3 ;  /* 0x00000025ff007223 */ /* 0x000fca0000000003 */
[----:B------:R-:W-:-:S13]  /*23a0*/  FSETP.GT.AND P0, PT, |R0|, 1.469367938527859385e-39, PT ;  /* 0x001000000000780b */ /* 0x000fda0003f04200 */
[----:B0-----:R-:W-:Y:S05]  /*23b0*/  @P0 BRA P1, `(.L_x_33) ;  /* 0x0000000000100947 */ /* 0x001fea0000800000 */
[----:B------:R-:W-:Y:S01]  /*23c0*/  MOV R24, R36 ;  /* 0x0000002400187202 */ /* 0x000fe20000000f00 */
[----:B------:R-:W-:Y:S01]  /*23d0*/  IMAD.MOV.U32 R25, RZ, RZ, R37 ;  /* 0x000000ffff197224 */ /* 0x000fe200078e0025 */
[----:B------:R-:W-:-:S07]  /*23e0*/  MOV R0, 0x2400 ;  /* 0x0000240000007802 */ /* 0x000fce0000000f00 */
[----:B------:R-:W-:Y:S05]  /*23f0*/  CALL.REL.NOINC `($__internal_1_$__cuda_sm20_div_rn_f64_full) ;  /* 0x0000001c004c7944 */ /* 0x000fea0003c00000 */
.L_x_33:
[----:B------:R-:W-:Y:S05]  /*2400*/  BSYNC.RECONVERGENT B2 ;  /* 0x0000000000027941 */ /* 0x000fea0003800200 */
.L_x_32:
[----:B------:R-:W-:-:S08]  /*2410*/  DADD R2, -R2, 1 ;  /* 0x3ff0000002027429 */ /* 0x000fd00000000100 */
[----:B------:R-:W-:-:S06]  /*2420*/  DMUL R2, R34, R2 ;  /* 0x0000000222027228 */ /* 0x000fcc0000000000 */
[----:B------:R0:W1:Y:S05]  /*2430*/  F2F.F32.F64 R5, R2 ;  /* 0x0000000200057310 */ /* 0x00006a0000301000 */
.L_x_31:
[----:B------:R-:W-:Y:S05]  /*2440*/  BSYNC.RECONVERGENT B1 ;  /* 0x0000000000017941 */ /* 0x000fea0003800200 */
.L_x_30:
[----:B------:R-:W2:Y:S01]  /*2450*/  LDCU UR4, c[0x0][0x3a4] ;  /* 0x00007480ff0477ac */ /* 0x000ea20008000800 */
[----:B0-----:R-:W0:Y:S01]  /*2460*/  LDC.64 R2, c[0x0][0x3b0] ;  /* 0x0000ec00ff027b82 */ /* 0x001e220000000a00 */
[----:B------:R-:W-:-:S04]  /*2470*/  IADD3 R0, PT, PT, R9, 0x1, RZ ;  /* 0x0000000109007810 */ /* 0x000fc80007ffe0ff */
[----:B--2---:R-:W-:Y:S01]  /*2480*/  ISETP.GE.AND P0, PT, R0, UR4, PT ;  /* 0x0000000400007c0c */ /* 0x004fe2000bf06270 */
[----:B0-----:R-:W-:-:S05]  /*2490*/  IMAD.WIDE R32, R32, 0x4, R2 ;  /* 0x0000000420207825 */ /* 0x001fca00078e0202 */
[----:B-1----:R0:W-:Y:S07]  /*24a0*/  STG.E desc[UR6][R32.64], R5 ;  /* 0x0000000520007986 */ /* 0x0021ee000c101906 */
[----:B------:R-:W-:Y:S05]  /*24b0*/  @P0 EXIT ;  /* 0x000000000000094d */ /* 0x000fea0003800000 */
[----:B------:R-:W-:Y:S01]  /*24c0*/  LOP3.LUT R2, RZ, R9, RZ, 0x33, !PT ;  /* 0x00000009ff027212 */ /* 0x000fe200078e33ff */
[----:B------:R-:W1:Y:S01]  /*24d0*/  LDCU UR9, c[0x0][0x3a0] ;  /* 0x00007400ff0977ac */ /* 0x000e620008000800 */
[----:B------:R-:W-:Y:S03]  /*24e0*/  BSSY.RECONVERGENT B1, `(.L_x_34) ;  /* 0x000005b000017945 */ /* 0x000fe60003800200 */
[----:B------:R-:W-:Y:S01]  /*24f0*/  VIADD R2, R2, UR4 ;  /* 0x0000000402027c36 */ /* 0x000fe20008000000 */
[----:B------:R-:W2:Y:S04]  /*2500*/  LDCU UR8, c[0x0][0x3ac] ;  /* 0x00007580ff0877ac */ /* 0x000ea80008000800 */
[----:B------:R-:W-:-:S13]  /*2510*/  LOP3.LUT P0, R2, R2, 0x3, RZ, 0xc0, !PT ;  /* 0x0000000302027812 */ /* 0x000fda000780c0ff */
[----:B-1----:R-:W-:Y:S05]  /*2520*/  @!P0 BRA `(.L_x_35) ;  /* 0x0000000400588947 */ /* 0x002fea0003800000 */
[----:B------:R-:W1:Y:S01]  /*2530*/  LDCU UR4, c[0x0][0x3a8] ;  /* 0x00007500ff0477ac */ /* 0x000e620008000800 */
[----:B------:R-:W-:Y:S01]  /*2540*/  BSSY.RECONVERGENT B2, `(.L_x_36) ;  /* 0x0000053000027945 */ /* 0x000fe20003800200 */
[----:B------:R-:W-:Y:S01]  /*2550*/  IMAD.MOV R36, RZ, RZ, -R2 ;  /* 0x000000ffff247224 */ /* 0x000fe200078e0a02 */
[----:B------:R-:W-:Y:S01]  /*2560*/  MOV R37, R9 ;  /* 0x0000000900257202 */ /* 0x000fe20000000f00 */
[----:B------:R-:W3:Y:S01]  /*2570*/  LDCU UR5, c[0x0][0x3a0] ;  /* 0x00007400ff0577ac */ /* 0x000ee20008000800 */
[C---:B-1----:R-:W-:Y:S01]  /*2580*/  IADD3 R39, PT, PT, R0.reuse, -UR4, RZ ;  /* 0x8000000400277c10 */ /* 0x042fe2000fffe0ff */
[----:B---3--:R-:W-:-:S04]  /*2590*/  IMAD R38, R0, UR5, R8 ;  /* 0x0000000500267c24 */ /* 0x008fc8000f8e0208 */
[----:B------:R-:W-:-:S07]  /*25a0*/  IMAD R39, R39, UR5, R8 ;  /* 0x0000000527277c24 */ /* 0x000fce000f8e0208 */
.L_x_43:
[----:B-1----:R-:W1:Y:S02]  /*25b0*/  LDC.64 R40, c[0x0][0x380] ;  /* 0x0000e000ff287b82 */ /* 0x002e640000000a00 */
[----:B-1----:R-:W-:-:S05]  /*25c0*/  IMAD.WIDE R2, R39, 0x4, R40 ;  /* 0x0000000427027825 */ /* 0x002fca00078e0228 */
[----:B------:R1:W0:Y:S01]  /*25d0*/  LDG.E.CONSTANT R0, desc[UR6][R2.64] ;  /* 0x0000000602007981 */ /* 0x000222000c1e9900 */
[----:B------:R-:W-:-:S06]  /*25e0*/  IMAD.WIDE R40, R38, 0x4, R40 ;  /* 0x0000000426287825 */ /* 0x000fcc00078e0228 */
[----:B------:R-:W3:Y:S01]  /*25f0*/  LDG.E.CONSTANT R40, desc[UR6][R40.64] ;  /* 0x0000000628287981 */ /* 0x000ee2000c1e9900 */
[----:B------:R-:W4:Y:S01]  /*2600*/  MUFU.RCP64H R7, R21 ;  /* 0x0000001500077308 */ /* 0x000f220000001800 */
[----:B------:R-:W-:Y:S01]  /*2610*/  IMAD.MOV.U32 R6, RZ, RZ, 0x1 ;  /* 0x00000001ff067424 */ /* 0x000fe200078e00ff */
[----:B------:R-:W-:Y:S01]  /*2620*/  DADD R14, R14, -R10 ;  /* 0x000000000e0e7229 */ /* 0x000fe2000000080a */
[----:B------:R-:W-:Y:S04]  /*2630*/  BSSY.RECONVERGENT B3, `(.L_x_37) ;  /* 0x000001b000037945 */ /* 0x000fe80003800200 */
[----:B----4-:R-:W-:-:S08]  /*2640*/  DFMA R22, -R20, R6, 1 ;  /* 0x3ff000001416742b */ /* 0x010fd00000000106 */
[----:B------:R-:W-:-:S08]  /*2650*/  DFMA R22, R22, R22, R22 ;  /* 0x000000161616722b */ /* 0x000fd00000000016 */
[----:B------:R-:W-:-:S08]  /*2660*/  DFMA R22, R6, R22, R6 ;  /* 0x000000160616722b */ /* 0x000fd00000000006 */
[----:B-1----:R-:W-:-:S08]  /*2670*/  DFMA R2, -R20, R22, 1 ;  /* 0x3ff000001402742b */ /* 0x002fd00000000116 */
[----:B------:R-:W-:Y:S01]  /*2680*/  DFMA R22, R22, R2, R22 ;  /* 0x000000021616722b */ /* 0x000fe20000000016 */
[----:B0-----:R-:W0:Y:S08]  /*2690*/  F2F.F64.F32 R4, R0 ;  /* 0x0000000000047310 */ /* 0x001e300000201800 */
[----:B---3--:R-:W1:Y:S01]  /*26a0*/  F2F.F64.F32 R32, R40 ;  /* 0x0000002800207310 */ /* 0x008e620000201800 */
[----:B0-----:R-:W-:-:S08]  /*26b0*/  DADD R4, -R4, R10 ;  /* 0x0000000004047229 */ /* 0x001fd0000000010a */
[----:B-1----:R-:W-:Y:S02]  /*26c0*/  DADD R26, R32, R4 ;  /* 0x00000000201a7229 */ /* 0x002fe40000000004 */
        /* <DEDUP_REMOVED lines=16> */
[----:B--2---:R-:W-:Y:S05]  /*27d0*/  CALL.REL.NOINC `($__internal_1_$__cuda_sm20_div_rn_f64_full) ;  /* 0x0000001800547944 */ /* 0x004fea0003c00000 */
.L_x_38:
[----:B--2---:R-:W-:Y:S05]  /*27e0*/  BSYNC.RECONVERGENT B3 ;  /* 0x0000000000037941 */ /* 0x004fea0003800200 */
.L_x_37:
        /* <DEDUP_REMOVED lines=8> */
[----:B------:R-:W-:Y:S01]  /*2870*/  FSETP.GEU.AND P1, PT, |R27|, 6.5827683646048100446e-37, PT ;  /* 0x036000001b00780b */ /* 0x000fe20003f2e200 */
[----:B------:R-:W-:Y:S04]  /*2880*/  BSSY.RECONVERGENT B4, `(.L_x_41) ;  /* 0x0000010000047945 */ /* 0x000fe80003800200 */
[----:B0-----:R-:W-:-:S08]  /*2890*/  DFMA R4, -R32, R2, 1 ;  /* 0x3ff000002004742b */ /* 0x001fd00000000102 */
        /* <DEDUP_REMOVED lines=9> */
[----:B------:R-:W-:Y:S05]  /*2930*/  @P0 BRA P1, `(.L_x_42) ;  /* 0x0000000000100947 */ /* 0x000fea0000800000 */
[----:B------:R-:W-:Y:S01]  /*2940*/  MOV R24, R32 ;  /* 0x0000002000187202 */ /* 0x000fe20000000f00 */
[----:B------:R-:W-:Y:S01]  /*2950*/  IMAD.MOV.U32 R25, RZ, RZ, R33 ;  /* 0x000000ffff197224 */ /* 0x000fe200078e0021 */
[----:B------:R-:W-:-:S07]  /*2960*/  MOV R0, 0x2980 ;  /* 0x0000298000007802 */ /* 0x000fce0000000f00 */
[----:B------:R-:W-:Y:S05]  /*2970*/  CALL.REL.NOINC `($__internal_1_$__cuda_sm20_div_rn_f64_full) ;  /* 0x0000001400ec7944 */ /* 0x000fea0003c00000 */
.L_x_42:
[----:B------:R-:W-:Y:S05]  /*2980*/  BSYNC.RECONVERGENT B4 ;  /* 0x0000000000047941 */ /* 0x000fea0003800200 */
.L_x_41:
[----:B------:R-:W0:Y:S01]  /*2990*/  F2F.F64.F32 R4, UR8 ;  /* 0x0000000800047d10 */ /* 0x000e220008201800 */
[----:B------:R-:W-:-:S08]  /*29a0*/  DADD R2, -R2, 1 ;  /* 0x3ff0000002027429 */ /* 0x000fd00000000100 */
[----:B0-----:R-:W-:-:S06]  /*29b0*/  DMUL R2, R4, R2 ;  /* 0x0000000204027228 */ /* 0x001fcc0000000000 */
[----:B------:R0:W1:Y:S05]  /*29c0*/  F2F.F32.F64 R5, R2 ;  /* 0x0000000200057310 */ /* 0x00006a0000301000 */
.L_x_40:
[----:B------:R-:W-:Y:S05]  /*29d0*/  BSYNC.RECONVERGENT B3 ;  /* 0x0000000000037941 */ /* 0x000fea0003800200 */
.L_x_39:
[----:B0-----:R-:W0:Y:S01]  /*29e0*/  LDC.64 R2, c[0x0][0x3b0] ;  /* 0x0000ec00ff027b82 */ /* 0x001e220000000a00 */
[----:B------:R-:W-:Y:S01]  /*29f0*/  IADD3 R36, PT, PT, R36, 0x1, RZ ;  /* 0x0000000124247810 */ /* 0x000fe20007ffe0ff */
[----:B------:R-:W-:Y:S01]  /*2a00*/  VIADD R37, R37, 0x1 ;  /* 0x0000000125257836 */ /* 0x000fe20000000000 */
[----:B------:R-:W-:Y:S02]  /*2a10*/  IADD3 R39, PT, PT, R39, UR9, RZ ;  /* 0x0000000927277c10 */ /* 0x000fe4000fffe0ff */
[----:B------:R-:W-:Y:S01]  /*2a20*/  ISETP.NE.AND P0, PT, R36, RZ, PT ;  /* 0x000000ff2400720c */ /* 0x000fe20003f05270 */
[----:B0-----:R-:W-:-:S04]  /*2a30*/  IMAD.WIDE R2, R38, 0x4, R2 ;  /* 0x0000000426027825 */ /* 0x001fc800078e0202 */
[----:B------:R-:W-:Y:S01]  /*2a40*/  VIADD R38, R38, UR9 ;  /* 0x0000000926267c36 */ /* 0x000fe20008000000 */
[----:B-1----:R1:W-:Y:S07]  /*2a50*/  STG.E desc[UR6][R2.64], R5 ;  /* 0x0000000502007986 */ /* 0x0023ee000c101906 */
[----:B------:R-:W-:Y:S05]  /*2a60*/  @P0 BRA `(.L_x_43) ;  /* 0xfffffff800d00947 */ /* 0x000fea000383ffff */
[----:B------:R-:W-:Y:S05]  /*2a70*/  BSYNC.RECONVERGENT B2 ;  /* 0x0000000000027941 */ /* 0x000fea0003800200 */
.L_x_36:
[----:B------:R-:W-:-:S07]  /*2a80*/  IADD3 R0, PT, PT, R37, 0x1, RZ ;  /* 0x0000000125007810 */ /* 0x000fce0007ffe0ff */
.L_x_35:
[----:B--2---:R-:W-:Y:S05]  /*2a90*/  BSYNC.RECONVERGENT B1 ;  /* 0x0000000000017941 */ /* 0x004fea0003800200 */
.L_x_34:
[----:B------:R-:W2:Y:S02]  /*2aa0*/  LDC R36, c[0x0][0x3a4] ;  /* 0x0000e900ff247b82 */ /* 0x000ea40000000800 */
[----:B--2---:R-:W-:-:S04]  /*2ab0*/  IADD3 R9, PT, PT, -R9, -0x2, R36 ;  /* 0xfffffffe09097810 */ /* 0x004fc80007ffe124 */
[----:B------:R-:W-:-:S13]  /*2ac0*/  ISETP.GE.U32.AND P0, PT, R9, 0x3, PT ;  /* 0x000000030900780c */ /* 0x000fda0003f06070 */
[----:B------:R-:W-:Y:S05]  /*2ad0*/  @!P0 EXIT ;  /* 0x000000000000894d */ /* 0x000fea0003800000 */
[----:B------:R-:W1:Y:S01]  /*2ae0*/  LDCU UR4, c[0x0][0x3a8] ;  /* 0x00007500ff0477ac */ /* 0x000e620008000800 */
[C---:B------:R-:W-:Y:S01]  /*2af0*/  IADD3 R36, PT, PT, R0.reuse, -R36, RZ ;  /* 0x8000002400247210 */ /* 0x040fe20007ffe0ff */
[----:B------:R-:W2:Y:S01]  /*2b00*/  LDCU UR5, c[0x0][0x3a0] ;  /* 0x00007400ff0577ac */ /* 0x000ea20008000800 */
[----:B------:R-:W3:Y:S01]  /*2b10*/  LDCU UR8, c[0x0][0x3ac] ;  /* 0x00007580ff0877ac */ /* 0x000ee20008000800 */
[C---:B-1----:R-:W-:Y:S02]  /*2b20*/  VIADD R3, R0.reuse, -UR4 ;  /* 0x8000000400037c36 */ /* 0x042fe40008000000 */
[--C-:B--2---:R-:W-:Y:S02]  /*2b30*/  IMAD R37, R0, UR5, R8.reuse ;  /* 0x0000000500257c24 */ /* 0x104fe4000f8e0208 */
[----:B---3--:R-:W-:-:S07]  /*2b40*/  IMAD R38, R3, UR5, R8 ;  /* 0x0000000503267c24 */ /* 0x008fce000f8e0208 */
.L_x_68:
[----:B-1----:R-:W1:Y:S02]  /*2b50*/  LDC.64 R8, c[0x0][0x380] ;  /* 0x0000e000ff087b82 */ /* 0x002e640000000a00 */
[----:B01----:R-:W-:-:S05]  /*2b60*/  IMAD.WIDE R2, R38, 0x4, R8 ;  /* 0x0000000426027825 */ /* 0x003fca00078e0208 */
[----:B------:R1:W0:Y:S01]  /*2b70*/  LDG.E.CONSTANT R0, desc[UR6][R2.64] ;  /* 0x0000000602007981 */ /* 0x000222000c1e9900 */
[----:B------:R-:W-:-:S06]  /*2b80*/  IMAD.WIDE R8, R37, 0x4, R8 ;  /* 0x0000000425087825 */ /* 0x000fcc00078e0208 */
[----:B------:R-:W2:Y:S01]  /*2b90*/  LDG.E.CONSTANT R8, desc[UR6][R8.64] ;  /* 0x0000000608087981 */ /* 0x000ea2000c1e9900 */
[----:B------:R-:W3:Y:S01]  /*2ba0*/  MUFU.RCP64H R7, R21 ;  /* 0x0000001500077308 */ /* 0x000ee20000001800 */
[----:B------:R-:W-:Y:S01]  /*2bb0*/  IMAD.MOV.U32 R6, RZ, RZ, 0x1 ;  /* 0x00000001ff067424 */ /* 0x000fe200078e00ff */
[----:B------:R-:W-:Y:S01]  /*2bc0*/  IADD3 R36, PT, PT, R36, 0x4, RZ ;  /* 0x0000000424247810 */ /* 0x000fe20007ffe0ff */
[----:B------:R-:W-:Y:S03]  /*2bd0*/  BSSY.RECONVERGENT B1, `(.L_x_44) ;  /* 0x000001d000017945 */ /* 0x000fe60003800200 */
[----:B------:R-:W-:Y:S01]  /*2be0*/  ISETP.NE.AND P1, PT, R36, RZ, PT ;  /* 0x000000ff2400720c */ /* 0x000fe20003f25270 */
[----:B---3--:R-:W-:-:S08]  /*2bf0*/  DFMA R22, -R20, R6, 1 ;  /* 0x3ff000001416742b */ /* 0x008fd00000000106 */
[----:B------:R-:W-:-:S08]  /*2c00*/  DFMA R22, R22, R22, R22 ;  /* 0x000000161616722b */ /* 0x000fd00000000016 */
[----:B------:R-:W-:-:S08]  /*2c10*/  DFMA R22, R6, R22, R6 ;  /* 0x000000160616722b */ /* 0x000fd00000000006 */
[----:B-1----:R-:W-:-:S08]  /*2c20*/  DFMA R2, -R20, R22, 1 ;  /* 0x3ff000001402742b */ /* 0x002fd00000000116 */
[----:B------:R-:W-:Y:S01]  /*2c30*/  DFMA R22, R22, R2, R22 ;  /* 0x000000021616722b */ /* 0x000fe20000000016 */
[----:B0-----:R-:W0:Y:S08]  /*2c40*/  F2F.F64.F32 R4, R0 ;  /* 0x0000000000047310 */ /* 0x001e300000201800 */
[----:B--2---:R-:W1:Y:S01]  /*2c50*/  F2F.F64.F32 R34, R8 ;  /* 0x0000000800227310 */ /* 0x004e620000201800 */
[----:B0-----:R-:W-:-:S02]  /*2c60*/  DADD R4, -R4, R10 ;  /* 0x0000000004047229 */ /* 0x001fc4000000010a */
[----:B------:R-:W-:-:S06]  /*2c70*/  DADD R10, R14, -R10 ;  /* 0x000000000e0a7229 */ /* 0x000fcc000000080a */
[----:B-1----:R-:W-:Y:S02]  /*2c80*/  DADD R32, R34, R4 ;  /* 0x0000000022207229 */ /* 0x002fe40000000004 */
[----:B------:R-:W-:-:S06]  /*2c90*/  DFMA R10, R20, R34, R10 ;  /* 0x00000022140a722b */ /* 0x000fcc000000000a */
[----:B------:R-:W-:Y:S02]  /*2ca0*/  DMUL R2, R22, R32 ;  /* 0x0000002016027228 */ /* 0x000fe40000000000 */
[----:B------:R-:W-:-:S06]  /*2cb0*/  FSETP.GEU.AND P2, PT, |R33|, 6.5827683646048100446e-37, PT ;  /* 0x036000002100780b */ /* 0x000fcc0003f4e200 */
        /* <DEDUP_REMOVED lines=8> */
[----:B------:R-:W-:Y:S01]  /*2d40*/  IMAD.MOV.U32 R26, RZ, RZ, R32 ;  /* 0x000000ffff1a7224 */ /* 0x000fe200078e0020 */
[----:B------:R-:W-:Y:S01]  /*2d50*/  MOV R27, R33 ;  /* 0x00000021001b7202 */ /* 0x000fe20000000f00 */
[----:B------:R-:W-:Y:S01]  /*2d60*/  IMAD.MOV.U32 R24, RZ, RZ, R20 ;  /* 0x000000ffff187224 */ /* 0x000fe200078e0014 */
[----:B------:R-:W-:Y:S02]  /*2d70*/  MOV R25, R21 ;  /* 0x0000001500197202 */ /* 0x000fe40000000f00 */
[----:B------:R-:W-:-:S07]  /*2d80*/  MOV R0, 0x2da0 ;  /* 0x00002da000007802 */ /* 0x000fce0000000f00 */
[----:B------:R-:W-:Y:S05]  /*2d90*/  CALL.REL.NOINC `($__internal_1_$__cuda_sm20_div_rn_f64_full) ;  /* 0x0000001000e47944 */ /* 0x000fea0003c00000 */
.L_x_45:
[----:B------:R-:W-:Y:S05]  /*2da0*/  BSYNC.RECONVERGENT B1 ;  /* 0x0000000000017941 */ /* 0x000fea0003800200 */
.L_x_44:
[C---:B------:R-:W-:Y:S01]  /*2db0*/  FSETP.NEU.AND P0, PT, R8.reuse, RZ, PT ;  /* 0x000000ff0800720b */ /* 0x040fe20003f0d000 */
[----:B------:R-:W-:Y:S01]  /*2dc0*/  BSSY.RECONVERGENT B1, `(.L_x_46) ;  /* 0x000001d000017945 */ /* 0x000fe20003800200 */
[----:B------:R-:W-:Y:S01]  /*2dd0*/  DFMA R26, R12, R14, R2 ;  /* 0x0000000e0c1a722b */ /* 0x000fe20000000002 */
[----:B------:R-:W-:Y:S01]  /*2de0*/  IMAD.MOV.U32 R0, RZ, RZ, 0x7fffffff ;  /* 0x7fffffffff007424 */ /* 0x000fe200078e00ff */
[----:B------:R-:W-:-:S13]  /*2df0*/  FSETP.NAN.OR P0, PT, |R8|, |R8|, !P0 ;  /* 0x400000080800720b */ /* 0x000fda0004708600 */
[----:B------:R-:W-:Y:S05]  /*2e00*/  @P0 BRA `(.L_x_47) ;  /* 0x0000000000600947 */ /* 0x000fea0003800000 */
[----:B------:R-:W0:Y:S01]  /*2e10*/  MUFU.RCP64H R3, R35 ;  /* 0x0000002300037308 */ /* 0x000e220000001800 */
[----:B------:R-:W-:Y:S01]  /*2e20*/  MOV R2, 0x1 ;  /* 0x0000000100027802 */ /* 0x000fe20000000f00 */
[----:B------:R-:W-:Y:S01]  /*2e30*/  BSSY.RECONVERGENT B2, `(.L_x_48) ;  /* 0x0000011000027945 */ /* 0x000fe20003800200 */
[----:B------:R-:W-:-:S04]  /*2e40*/  FSETP.GEU.AND P2, PT, |R27|, 6.5827683646048100446e-37, PT ;  /* 0x036000001b00780b */ /* 0x000fc80003f4e200 */
        /* <DEDUP_REMOVED lines=11> */
[----:B------:R-:W-:Y:S01]  /*2f00*/  IMAD.MOV.U32 R24, RZ, RZ, R34 ;  /* 0x000000ffff187224 */ /* 0x000fe200078e0022 */
[----:B------:R-:W-:Y:S02]  /*2f10*/  MOV R25, R35 ;  /* 0x0000002300197202 */ /* 0x000fe40000000f00 */
[----:B------:R-:W-:-:S07]  /*2f20*/  MOV R0, 0x2f40 ;  /* 0x00002f4000007802 */ /* 0x000fce0000000f00 */
[----:B------:R-:W-:Y:S05]  /*2f30*/  CALL.REL.NOINC `($__internal_1_$__cuda_sm20_div_rn_f64_full) ;  /* 0x00000010007c7944 */ /* 0x000fea0003c00000 */
.L_x_49:
[----:B------:R-:W-:Y:S05]  /*2f40*/  BSYNC.RECONVERGENT B2 ;  /* 0x0000000000027941 */ /* 0x000fea0003800200 */
.L_x_48:
[----:B------:R-:W0:Y:S01]  /*2f50*/  F2F.F64.F32 R4, UR8 ;  /* 0x0000000800047d10 */ /* 0x000e220008201800 */
[----:B------:R-:W-:-:S08]  /*2f60*/  DADD R2, -R2, 1 ;  /* 0x3ff0000002027429 */ /* 0x000fd00000000100 */
[----:B0-----:R-:W-:-:S06]  /*2f70*/  DMUL R2, R4, R2 ;  /* 0x0000000204027228 */ /* 0x001fcc0000000000 */
[----:B------:R0:W1:Y:S05]  /*2f80*/  F2F.F32.F64 R0, R2 ;  /* 0x0000000200007310 */ /* 0x00006a0000301000 */
.L_x_47:
[----:B------:R-:W-:Y:S05]  /*2f90*/  BSYNC.RECONVERGENT B1 ;  /* 0x0000000000017941 */ /* 0x000fea0003800200 */
.L_x_46:
[----:B------:R-:W0:Y:S08]  /*2fa0*/  LDC.64 R4, c[0x0][0x380] ;  /* 0x0000e000ff047b82 */ /* 0x000e300000000a00 */
[----:B------:R-:W2:Y:S01]  /*2fb0*/  LDC R7, c[0x0][0x3a0] ;  /* 0x0000e800ff077b82 */ /* 0x000ea20000000800 */
[----:B0-----:R-:W-:-:S04]  /*2fc0*/  IMAD.WIDE R2, R38, 0x4, R4 ;  /* 0x0000000426027825 */ /* 0x001fc800078e0204 */
[----:B------:R-:W-:-:S04]  /*2fd0*/  IMAD.WIDE R8, R37, 0x4, R4 ;  /* 0x0000000425087825 */ /* 0x000fc800078e0204 */
[----:B--2---:R-:W-:-:S05]  /*2fe0*/  IMAD.WIDE R2, R7, 0x4, R2 ;  /* 0x0000000407027825 */ /* 0x004fca00078e0202 */
[----:B------:R-:W2:Y:S01]  /*2ff0*/  LDG.E.CONSTANT R24, desc[UR6][R2.64] ;  /* 0x0000000602187981 */ /* 0x000ea2000c1e9900 */
[----:B------:R-:W-:-:S06]  /*3000*/  IMAD.WIDE R8, R7, 0x4, R8 ;  /* 0x0000000407087825 */ /* 0x000fcc00078e0208 */
[----:B------:R-:W3:Y:S01]  /*3010*/  LDG.E.CONSTANT R8, desc[UR6][R8.64] ;  /* 0x0000000608087981 */ /* 0x000ee2000c1e9900 */
[----:B------:R-:W0:Y:S01]  /*3020*/  MUFU.RCP64H R7, R21 ;  /* 0x0000001500077308 */ /* 0x000e220000001800 */
[----:B------:R-:W-:Y:S01]  /*3030*/  IMAD.MOV.U32 R6, RZ, RZ, 0x1 ;  /* 0x00000001ff067424 */ /* 0x000fe200078e00ff */
[----:B------:R-:W-:Y:S01]  /*3040*/  DADD R14, R10, -R32 ;  /* 0x000000000a0e7229 */ /* 0x000fe20000000820 */
[----:B------:R-:W-:Y:S01]  /*3050*/  BSSY.RECONVERGENT B1, `(.L_x_50) ;  /* 0x0000020000017945 */ /* 0x000fe20003800200 */
[----:B------:R-:W-:-:S08]  /*3060*/  DADD R10, R20, -1 ;  /* 0xbff00000140a7429 */ /* 0x000fd00000000000 */
[----:B------:R-:W-:Y:S02]  /*3070*/  DMUL R10, R10, 0.5 ;  /* 0x3fe000000a0a7828 */ /* 0x000fe40000000000 */
[----:B0-----:R-:W-:-:S08]  /*3080*/  DFMA R4, -R20, R6, 1 ;  /* 0x3ff000001404742b */ /* 0x001fd00000000106 */
[----:B------:R-:W-:-:S08]  /*3090*/  DFMA R12, R4, R4, R4 ;  /* 0x00000004040c722b */ /* 0x000fd00000000004 */
[----:B------:R-:W-:-:S08]  /*30a0*/  DFMA R12, R6, R12, R6 ;  /* 0x0000000c060c722b */ /* 0x000fd00000000006 */
[----:B------:R-:W-:-:S08]  /*30b0*/  DFMA R6, -R20, R12, 1 ;  /* 0x3ff000001406742b */ /* 0x000fd0000000010c */
[----:B------:R-:W-:Y:S02]  /*30c0*/  DFMA R22, R12, R6, R12 ;  /* 0x000000060c16722b */ /* 0x000fe4000000000c */
[----:B------:R-:W0:Y:S01]  /*30d0*/  LDC.64 R6, c[0x0][0x3b0] ;  /* 0x0000ec00ff067b82 */ /* 0x000e220000000a00 */
[----:B--2---:R-:W2:Y:S08]  /*30e0*/  F2F.F64.F32 R4, R24 ;  /* 0x0000001800047310 */ /* 0x004eb00000201800 */
[----:B---3--:R-:W3:Y:S01]  /*30f0*/  F2F.F64.F32 R34, R8 ;  /* 0x0000000800227310 */ /* 0x008ee20000201800 */
[----:B--2---:R-:W-:-:S08]  /*3100*/  DADD R4, R32, -R4 ;  /* 0x0000000020047229 */ /* 0x004fd00000000804 */
[----:B---3--:R-:W-:Y:S02]  /*3110*/  DADD R12, R34, R4 ;  /* 0x00000000220c7229 */ /* 0x008fe40000000004 */
[----:B------:R-:W-:-:S06]  /*3120*/  DFMA R14, R20, R34, R14 ;  /* 0x00000022140e722b */ /* 0x000fcc000000000e */
[----:B------:R-:W-:Y:S02]  /*3130*/  DMUL R2, R22, R12 ;  /* 0x0000000c16027228 */ /* 0x000fe40000000000 */
[----:B------:R-:W-:-:S06]  /*3140*/  FSETP.GEU.AND P2, PT, |R13|, 6.5827683646048100446e-37, PT ;  /* 0x036000000d00780b */ /* 0x000fcc0003f4e200 */
[----:B------:R-:W-:-:S08]  /*3150*/  DFMA R4, -R20, R2, R12 ;  /* 0x000000021404722b */ /* 0x000fd0000000010c */
[----:B------:R-:W-:Y:S01]  /*3160*/  DFMA R2, R22, R4, R2 ;  /* 0x000000041602722b */ /* 0x000fe20000000002 */
[----:B0-----:R-:W-:Y:S01]  /*3170*/  IMAD.WIDE R4, R37, 0x4, R6 ;  /* 0x0000000425047825 */ /* 0x001fe200078e0206 */
[----:B------:R-:W-:-:S04]  /*3180*/  DMUL R6, R18, R12 ;  /* 0x0000000c12067228 */ /* 0x000fc80000000000 */
[----:B-1----:R0:W-:Y:S04]  /*3190*/  STG.E desc[UR6][R4.64], R0 ;  /* 0x0000000004007986 */ /* 0x0021e8000c101906 */
[----:B------:R-:W-:Y:S01]  /*31a0*/  FFMA R9, RZ, R21, R3 ;  /* 0x00000015ff097223 */ /* 0x000fe20000000003 */
[----:B------:R-:W-:-:S04]  /*31b0*/  DFMA R6, R20, R14, -R6 ;  /* 0x0000000e1406722b */ /* 0x000fc80000000806 */
[----:B------:R-:W-:-:S04]  /*31c0*/  FSETP.GT.AND P0, PT, |R9|, 1.469367938527859385e-39, PT ;  /* 0x001000000900780b */ /* 0x000fc80003f04200 */
[----:B------:R-:W-:-:S09]  /*31d0*/  DMUL R32, R6, R16 ;  /* 0x0000001006207228 */ /* 0x000fd20000000000 */
[----:B0-----:R-:W-:Y:S05]  /*31e0*/  @P0 BRA P2, `(.L_x_51) ;  /* 0x0000000000180947 */ /* 0x001fea0001000000 */
[----:B------:R-:W-:Y:S01]  /*31f0*/  MOV R26, R12 ;  /* 0x0000000c001a7202 */ /* 0x000fe20000000f00 */
[----:B------:R-:W-:Y:S01]  /*3200*/  IMAD.MOV.U32 R27, RZ, RZ, R13 ;  /* 0x000000ffff1b7224 */ /* 0x000fe200078e000d */
[----:B------:R-:W-:Y:S01]  /*3210*/  MOV R24, R20 ;  /* 0x0000001400187202 */ /* 0x000fe20000000f00 */
[----:B------:R-:W-:Y:S01]  /*3220*/  IMAD.MOV.U32 R25, RZ, RZ, R21 ;  /* 0x000000ffff197224 */ /* 0x000fe200078e0015 */
[----:B------:R-:W-:-:S07]  /*3230*/  MOV R0, 0x3250 ;  /* 0x0000325000007802 */ /* 0x000fce0000000f00 */
[----:B------:R-:W-:Y:S05]  /*3240*/  CALL.REL.NOINC `($__internal_1_$__cuda_sm20_div_rn_f64_full) ;  /* 0x0000000c00b87944 */ /* 0x000fea0003c00000 */
.L_x_51:
[----:B------:R-:W-:Y:S05]  /*3250*/  BSYNC.RECONVERGENT B1 ;  /* 0x0000000000017941 */ /* 0x000fea0003800200 */
.L_x_50:
        /* <DEDUP_REMOVED lines=25> */
.L_x_55:
[----:B------:R-:W-:Y:S05]  /*33f0*/  BSYNC.RECONVERGENT B2 ;  /* 0x0000000000027941 */ /* 0x000fea0003800200 */
.L_x_54:
[----:B------:R-:W0:Y:S01]  /*3400*/  F2F.F64.F32 R4, UR8 ;  /* 0x0000000800047d10 */ /* 0x000e220008201800 */
[----:B------:R-:W-:-:S08]  /*3410*/  DADD R2, -R2, 1 ;  /* 0x3ff0000002027429 */ /* 0x000fd00000000100 */
[----:B0-----:R-:W-:-:S06]  /*3420*/  DMUL R2, R4, R2 ;  /* 0x0000000204027228 */ /* 0x001fcc0000000000 */
[----:B------:R0:W1:Y:S05]  /*3430*/  F2F.F32.F64 R0, R2 ;  /* 0x0000000200007310 */ /* 0x00006a0000301000 */
.L_x_53:
[----:B------:R-:W-:Y:S05]  /*3440*/  BSYNC.RECONVERGENT B1 ;  /* 0x0000000000017941 */ /* 0x000fea0003800200 */
.L_x_52:
[----:B0-----:R-:W0:Y:S08]  /*3450*/  LDC.64 R2, c[0x0][0x380] ;  /* 0x0000e000ff027b82 */ /* 0x001e300000000a00 */
[----:B------:R-:W2:Y:S08]  /*3460*/  LDC R4, c[0x0][0x3a0] ;  /* 0x0000e800ff047b82 */ /* 0x000eb00000000800 */
[----:B------:R-:W3:Y:S01]  /*3470*/  LDC.64 R22, c[0x0][0x3b0] ;  /* 0x0000ec00ff167b82 */ /* 0x000ee20000000a00 */
[----:B0-----:R-:W-:-:S04]  /*3480*/  IMAD.WIDE R6, R38, 0x4, R2 ;  /* 0x0000000426067825 */ /* 0x001fc800078e0202 */
[----:B------:R-:W-:-:S04]  /*3490*/  IMAD.WIDE R2, R37, 0x4, R2 ;  /* 0x0000000425027825 */ /* 0x000fc800078e0202 */
[----:B--2---:R-:W-:-:S04]  /*34a0*/  IMAD.WIDE R6, R4, 0x4, R6 ;  /* 0x0000000404067825 */ /* 0x004fc800078e0206 */
[----:B------:R-:W-:-:S04]  /*34b0*/  IMAD.WIDE R2, R4, 0x4, R2 ;  /* 0x0000000404027825 */ /* 0x000fc800078e0202 */
[----:B------:R-:W-:-:S05]  /*34c0*/  IMAD.WIDE R40, R4, 0x4, R6 ;  /* 0x0000000404287825 */ /* 0x000fca00078e0206 */
[----:B------:R-:W2:Y:S01]  /*34d0*/  LDG.E.CONSTANT R5, desc[UR6][R40.64] ;  /* 0x0000000628057981 */ /* 0x000ea2000c1e9900 */
[----:B------:R-:W-:-:S06]  /*34e0*/  IMAD.WIDE R8, R4, 0x4, R2 ;  /* 0x0000000404087825 */ /* 0x000fcc00078e0202 */
[----:B------:R-:W4:Y:S01]  /*34f0*/  LDG.E.CONSTANT R8, desc[UR6][R8.64] ;  /* 0x0000000608087981 */ /* 0x000f22000c1e9900 */
[----:B------:R-:W0:Y:S01]  /*3500*/  MUFU.RCP64H R7, R21 ;  /* 0x0000001500077308 */ /* 0x000e220000001800 */
[----:B------:R-:W-:Y:S01]  /*3510*/  MOV R6, 0x1 ;  /* 0x0000000100067802 */ /* 0x000fe20000000f00 */
[----:B---3--:R-:W-:Y:S01]  /*3520*/  IMAD.WIDE R22, R37, 0x4, R22 ;  /* 0x0000000425167825 */ /* 0x008fe200078e0216 */
[----:B------:R-:W-:Y:S01]  /*3530*/  DADD R14, R14, -R12 ;  /* 0x000000000e0e7229 */ /* 0x000fe2000000080c */
[----:B------:R-:W-:Y:S03]  /*3540*/  BSSY.RECONVERGENT B1, `(.L_x_56) ;  /* 0x000001f000017945 */ /* 0x000fe60003800200 */
[----:B0-----:R-:W-:-:S08]  /*3550*/  DFMA R2, -R20, R6, 1 ;  /* 0x3ff000001402742b */ /* 0x001fd00000000106 */
[----:B------:R-:W-:-:S08]  /*3560*/  DFMA R10, R2, R2, R2 ;  /* 0x00000002020a722b */ /* 0x000fd00000000002 */
[----:B------:R-:W-:-:S08]  /*3570*/  DFMA R10, R6, R10, R6 ;  /* 0x0000000a060a722b */ /* 0x000fd00000000006 */
[----:B------:R-:W-:-:S08]  /*3580*/  DFMA R6, -R20, R10, 1 ;  /* 0x3ff000001406742b */ /* 0x000fd0000000010a */
[----:B------:R-:W-:Y:S01]  /*3590*/  DFMA R24, R10, R6, R10 ;  /* 0x000000060a18722b */ /* 0x000fe2000000000a */
[----:B--2---:R0:W2:Y:S08]  /*35a0*/  F2F.F64.F32 R2, R5 ;  /* 0x0000000500027310 */ /* 0x0040b00000201800 */
[----:B----4-:R-:W3:Y:S01]  /*35b0*/  F2F.F64.F32 R34, R8 ;  /* 0x0000000800227310 */ /* 0x010ee20000201800 */
[----:B0-----:R-:W-:-:S05]  /*35c0*/  IMAD.WIDE R4, R4, 0x4, R22 ;  /* 0x0000000404047825 */ /* 0x001fca00078e0216 */
[----:B-1----:R0:W-:Y:S01]  /*35d0*/  STG.E desc[UR6][R4.64], R0 ;  /* 0x0000000004007986 */ /* 0x0021e2000c101906 */
[----:B--2---:R-:W-:Y:S02]  /*35e0*/  DADD R2, R12, -R2 ;  /* 0x000000000c027229 */ /* 0x004fe40000000802 */
[----:B------:R-:W-:-:S06]  /*35f0*/  DADD R12, R20, -1 ;  /* 0xbff00000140c7429 */ /* 0x000fcc0000000000 */
[----:B---3--:R-:W-:Y:S02]  /*3600*/  DADD R10, R34, R2 ;  /* 0x00000000220a7229 */ /* 0x008fe40000000002 */
[----:B------:R-:W-:Y:S02]  /*3610*/  DFMA R14, R20, R34, R14 ;  /* 0x00000022140e722b */ /* 0x000fe4000000000e */
[----:B------:R-:W-:-:S04]  /*3620*/  DMUL R12, R12, 0.5 ;  /* 0x3fe000000c0c7828 */ /* 0x000fc80000000000 */
        /* <DEDUP_REMOVED lines=9> */
[----:B0-----:R-:W-:Y:S05]  /*36c0*/  @P0 BRA P2, `(.L_x_57) ;  /* 0x0000000000180947 */ /* 0x001fea0001000000 */
[----:B------:R-:W-:Y:S01]  /*36d0*/  IMAD.MOV.U32 R26, RZ, RZ, R10 ;  /* 0x000000ffff1a7224 */ /* 0x000fe200078e000a */
[----:B------:R-:W-:Y:S01]  /*36e0*/  MOV R27, R11 ;  /* 0x0000000b001b7202 */ /* 0x000fe20000000f00 */
[----:B------:R-:W-:Y:S01]  /*36f0*/  IMAD.MOV.U32 R24, RZ, RZ, R20 ;  /* 0x000000ffff187224 */ /* 0x000fe200078e0014 */
[----:B------:R-:W-:Y:S02]  /*3700*/  MOV R25, R21 ;  /* 0x0000001500197202 */ /* 0x000fe40000000f00 */
[----:B------:R-:W-:-:S07]  /*3710*/  MOV R0, 0x3730 ;  /* 0x0000373000007802 */ /* 0x000fce0000000f00 */
[----:B------:R-:W-:Y:S05]  /*3720*/  CALL.REL.NOINC `($__internal_1_$__cuda_sm20_div_rn_f64_full) ;  /* 0x0000000800807944 */ /* 0x000fea0003c00000 */
.L_x_57:
[----:B------:R-:W-:Y:S05]  /*3730*/  BSYNC.RECONVERGENT B1 ;  /* 0x0000000000017941 */ /* 0x000fea0003800200 */
.L_x_56:
        /* <DEDUP_REMOVED lines=25> */
.L_x_61:
[----:B------:R-:W-:Y:S05]  /*38d0*/  BSYNC.RECONVERGENT B2 ;  /* 0x0000000000027941 */ /* 0x000fea0003800200 */
.L_x_60:
[----:B------:R-:W0:Y:S01]  /*38e0*/  F2F.F64.F32 R4, UR8 ;  /* 0x0000000800047d10 */ /* 0x000e220008201800 */
[----:B------:R-:W-:-:S08]  /*38f0*/  DADD R2, -R2, 1 ;  /* 0x3ff0000002027429 */ /* 0x000fd00000000100 */
[----:B0-----:R-:W-:-:S06]  /*3900*/  DMUL R2, R4, R2 ;  /* 0x0000000204027228 */ /* 0x001fcc0000000000 */
[----:B------:R0:W1:Y:S05]  /*3910*/  F2F.F32.F64 R5, R2 ;  /* 0x0000000200057310 */ /* 0x00006a0000301000 */
.L_x_59:
[----:B------:R-:W-:Y:S05]  /*3920*/  BSYNC.RECONVERGENT B1 ;  /* 0x0000000000017941 */ /* 0x000fea0003800200 */
.L_x_58:
[----:B0-----:R-:W0:Y:S08]  /*3930*/  LDC.64 R2, c[0x0][0x380] ;  /* 0x0000e000ff027b82 */ /* 0x001e300000000a00 */
[----:B------:R-:W2:Y:S01]  /*3940*/  LDC R33, c[0x0][0x3a0] ;  /* 0x0000e800ff217b82 */ /* 0x000ea20000000800 */
[----:B0-----:R-:W-:-:S04]  /*3950*/  IMAD.WIDE R2, R37, 0x4, R2 ;  /* 0x0000000425027825 */ /* 0x001fc800078e0202 */
[----:B--2---:R-:W-:-:S04]  /*3960*/  IMAD.WIDE R2, R33, 0x4, R2 ;  /* 0x0000000421027825 */ /* 0x004fc800078e0202 */
[----:B------:R-:W-:-:S04]  /*3970*/  IMAD.WIDE R40, R33, 0x4, R40 ;  /* 0x0000000421287825 */ /* 0x000fc800078e0228 */
[C---:B------:R-:W-:Y:S02]  /*3980*/  IMAD.WIDE R2, R33.reuse, 0x4, R2 ;  /* 0x0000000421027825 */ /* 0x040fe400078e0202 */
[----:B------:R-:W2:Y:S02]  /*3990*/  LDG.E.CONSTANT R40, desc[UR6][R40.64] ;  /* 0x0000000628287981 */ /* 0x000ea4000c1e9900 */
[----:B------:R-:W-:-:S05]  /*39a0*/  IMAD.WIDE R2, R33, 0x4, R2 ;  /* 0x0000000421027825 */ /* 0x000fca00078e0202 */
[----:B------:R0:W3:Y:S01]  /*39b0*/  LDG.E.CONSTANT R39, desc[UR6][R2.64] ;  /* 0x0000000602277981 */ /* 0x0000e2000c1e9900 */
[----:B------:R-:W4:Y:S01]  /*39c0*/  MUFU.RCP64H R9, R21 ;  /* 0x0000001500097308 */ /* 0x000f220000001800 */
[----:B------:R-:W-:Y:S01]  /*39d0*/  IMAD.MOV.U32 R8, RZ, RZ, 0x1 ;  /* 0x00000001ff087424 */ /* 0x000fe200078e00ff */
[----:B------:R-:W-:Y:S01]  /*39e0*/  DADD R14, R14, -R10 ;  /* 0x000000000e0e7229 */ /* 0x000fe2000000080a */
[----:B------:R-:W-:Y:S04]  /*39f0*/  BSSY.RECONVERGENT B1, `(.L_x_62) ;  /* 0x0000020000017945 */ /* 0x000fe80003800200 */
[----:B----4-:R-:W-:-:S08]  /*3a00*/  DFMA R6, -R20, R8, 1 ;  /* 0x3ff000001406742b */ /* 0x010fd00000000108 */
[----:B------:R-:W-:-:S08]  /*3a10*/  DFMA R22, R6, R6, R6 ;  /* 0x000000060616722b */ /* 0x000fd00000000006 */
[----:B------:R-:W-:Y:S02]  /*3a20*/  DFMA R24, R8, R22, R8 ;  /* 0x000000160818722b */ /* 0x000fe40000000008 */
[----:B------:R-:W4:Y:S06]  /*3a30*/  LDC.64 R22, c[0x0][0x3b0] ;  /* 0x0000ec00ff167b82 */ /* 0x000f2c0000000a00 */
[----:B------:R-:W-:-:S08]  /*3a40*/  DFMA R26, -R20, R24, 1 ;  /* 0x3ff00000141a742b */ /* 0x000fd00000000118 */
[----:B0-----:R-:W-:Y:S01]  /*3a50*/  DFMA R2, R24, R26, R24 ;  /* 0x0000001a1802722b */ /* 0x001fe20000000018 */
[----:B----4-:R-:W-:-:S04]  /*3a60*/  IMAD.WIDE R22, R37, 0x4, R22 ;  /* 0x0000000425167825 */ /* 0x010fc800078e0216 */
[----:B------:R-:W-:-:S04]  /*3a70*/  IMAD.WIDE R22, R33, 0x4, R22 ;  /* 0x0000000421167825 */ /* 0x000fc800078e0216 */
[----:B------:R-:W-:-:S05]  /*3a80*/  IMAD.WIDE R32, R33, 0x4, R22 ;  /* 0x0000000421207825 */ /* 0x000fca00078e0216 */
[----:B-1----:R0:W-:Y:S01]  /*3a90*/  STG.E desc[UR6][R32.64], R5 ;  /* 0x0000000520007986 */ /* 0x0021e2000c101906 */
[----:B--2---:R-:W1:Y:S08]  /*3aa0*/  F2F.F64.F32 R6, R40 ;  /* 0x0000002800067310 */ /* 0x004e700000201800 */
[----:B---3--:R-:W2:Y:S01]  /*3ab0*/  F2F.F64.F32 R8, R39 ;  /* 0x0000002700087310 */ /* 0x008ea20000201800 */
[----:B-1----:R-:W-:-:S08]  /*3ac0*/  DADD R6, R10, -R6 ;  /* 0x000000000a067229 */ /* 0x002fd00000000806 */
[----:B--2---:R-:W-:Y:S02]  /*3ad0*/  DADD R26, R8, R6 ;  /* 0x00000000081a7229 */ /* 0x004fe40000000006 */
[----:B------:R-:W-:-:S06]  /*3ae0*/  DFMA R14, R20, R8, R14 ;  /* 0x00000008140e722b */ /* 0x000fcc000000000e */
[----:B------:R-:W-:Y:S02]  /*3af0*/  DMUL R6, R2, R26 ;  /* 0x0000001a02067228 */ /* 0x000fe40000000000 */
[----:B------:R-:W-:-:S06]  /*3b00*/  FSETP.GEU.AND P2, PT, |R27|, 6.5827683646048100446e-37, PT ;  /* 0x036000001b00780b */ /* 0x000fcc0003f4e200 */
[----:B------:R-:W-:-:S08]  /*3b10*/  DFMA R10, -R20, R6, R26 ;  /* 0x00000006140a722b */ /* 0x000fd0000000011a */
[----:B------:R-:W-:Y:S02]  /*3b20*/  DFMA R2, R2, R10, R6 ;  /* 0x0000000a0202722b */ /* 0x000fe40000000006 */
[----:B------:R-:W-:Y:S01]  /*3b30*/  DMUL R6, R18, R26 ;  /* 0x0000001a12067228 */ /* 0x000fe20000000000 */
[----:B------:R-:W-:Y:S01]  /*3b40*/  MOV R10, R26 ;  /* 0x0000001a000a7202 */ /* 0x000fe20000000f00 */
[----:B------:R-:W-:-:S06]  /*3b50*/  IMAD.MOV.U32 R11, RZ, RZ, R27 ;  /* 0x000000ffff0b7224 */ /* 0x000fcc00078e001b */
[----:B------:R-:W-:Y:S01]  /*3b60*/  FFMA R0, RZ, R21, R3 ;  /* 0x00000015ff007223 */ /* 0x000fe20000000003 */
[----:B------:R-:W-:-:S04]  /*3b70*/  DFMA R6, R20, R14, -R6 ;  /* 0x0000000e1406722b */ /* 0x000fc80000000806 */
[----:B------:R-:W-:-:S04]  /*3b80*/  FSETP.GT.AND P0, PT, |R0|, 1.469367938527859385e-39, PT ;  /* 0x001000000000780b */ /* 0x000fc80003f04200 */
[----:B------:R-:W-:-:S09]  /*3b90*/  DMUL R34, R6, R16 ;  /* 0x0000001006227228 */ /* 0x000fd20000000000 */
[----:B0-----:R-:W-:Y:S05]  /*3ba0*/  @P0 BRA P2, `(.L_x_63) ;  /* 0x0000000000100947 */ /* 0x001fea0001000000 */
[----:B------:R-:W-:Y:S01]  /*3bb0*/  MOV R24, R20 ;  /* 0x0000001400187202 */ /* 0x000fe20000000f00 */
[----:B------:R-:W-:Y:S01]  /*3bc0*/  IMAD.MOV.U32 R25, RZ, RZ, R21 ;  /* 0x000000ffff197224 */ /* 0x000fe200078e0015 */
[----:B------:R-:W-:-:S07]  /*3bd0*/  MOV R0, 0x3bf0 ;  /* 0x00003bf000007802 */ /* 0x000fce0000000f00 */
[----:B------:R-:W-:Y:S05]  /*3be0*/  CALL.REL.NOINC `($__internal_1_$__cuda_sm20_div_rn_f64_full) ;  /* 0x0000000400507944 */ /* 0x000fea0003c00000 */
.L_x_63:
[----:B------:R-:W-:Y:S05]  /*3bf0*/  BSYNC.RECONVERGENT B1 ;  /* 0x0000000000017941 */ /* 0x000fea0003800200 */
.L_x_62:
[C---:B------:R-:W-:Y:S01]  /*3c00*/  FSETP.NEU.AND P0, PT, R39.reuse, RZ, PT ;  /* 0x000000ff2700720b */ /* 0x040fe20003f0d000 */
[----:B------:R-:W-:Y:S01]  /*3c10*/  BSSY.RECONVERGENT B1, `(.L_x_64) ;  /* 0x000001d000017945 */ /* 0x000fe20003800200 */
[----:B------:R-:W-:Y:S02]  /*3c20*/  DFMA R26, R12, R34, R2 ;  /* 0x000000220c1a722b */ /* 0x000fe40000000002 */
[----:B------:R-:W-:Y:S02]  /*3c30*/  FSETP.NAN.OR P0, PT, |R39|, |R39|, !P0 ;  /* 0x400000272700720b */ /* 0x000fe40004708600 */
[----:B------:R-:W-:-:S11]  /*3c40*/  MOV R3, 0x7fffffff ;  /* 0x7fffffff00037802 */ /* 0x000fd60000000f00 */
        /* <DEDUP_REMOVED lines=20> */
.L_x_67:
[----:B------:R-:W-:Y:S05]  /*3d90*/  BSYNC.RECONVERGENT B2 ;  /* 0x0000000000027941 */ /* 0x000fea0003800200 */
.L_x_66:
[----:B------:R-:W0:Y:S01]  /*3da0*/  F2F.F64.F32 R4, UR8 ;  /* 0x0000000800047d10 */ /* 0x000e220008201800 */
[----:B------:R-:W-:-:S08]  /*3db0*/  DADD R2, -R2, 1 ;  /* 0x3ff0000002027429 */ /* 0x000fd00000000100 */
[----:B0-----:R-:W-:-:S10]  /*3dc0*/  DMUL R2, R4, R2 ;  /* 0x0000000204027228 */ /* 0x001fd40000000000 */
[----:B------:R0:W1:Y:S02]  /*3dd0*/  F2F.F32.F64 R3, R2 ;  /* 0x0000000200037310 */ /* 0x0000640000301000 */
.L_x_65:
[----:B------:R-:W-:Y:S05]  /*3de0*/  BSYNC.RECONVERGENT B1 ;  /* 0x0000000000017941 */ /* 0x000fea0003800200 */
.L_x_64:
[----:B------:R-:W2:Y:S02]  /*3df0*/  LDC R5, c[0x0][0x3a0] ;  /* 0x0000e800ff057b82 */ /* 0x000ea40000000800 */
[C---:B--2---:R-:W-:Y:S01]  /*3e00*/  IMAD.WIDE R32, R5.reuse, 0x4, R32 ;  /* 0x0000000405207825 */ /* 0x044fe200078e0220 */
[----:B------:R-:W-:-:S03]  /*3e10*/  LEA R38, R5, R38, 0x2 ;  /* 0x0000002605267211 */ /* 0x000fc600078e10ff */
[----:B------:R-:W-:Y:S01]  /*3e20*/  IMAD R37, R5, 0x4, R37 ;  /* 0x0000000405257824 */ /* 0x000fe200078e0225 */
[----:B-1----:R1:W-:Y:S01]  /*3e30*/  STG.E desc[UR6][R32.64], R3 ;  /* 0x0000000320007986 */ /* 0x0023e2000c101906 */
[----:B------:R-:W-:Y:S05]  /*3e40*/  @P1 BRA `(.L_x_68) ;  /* 0xffffffec00401947 */ /* 0x000fea000383ffff */
[----:B------:R-:W-:Y:S05]  /*3e50*/  EXIT ;  /* 0x000000000000794d */ /* 0x000fea0003800000 */
        .weak           $__internal_0_$__cuda_sm20_dblrcp_rn_slowpath_v3
        .type           $__internal_0_$__cuda_sm20_dblrcp_rn_slowpath_v3,@function
        .size           $__internal_0_$__cuda_sm20_dblrcp_rn_slowpath_v3,($__internal_1_$__cuda_sm20_div_rn_f64_full - $__internal_0_$__cuda_sm20_dblrcp_rn_slowpath_v3)
$__internal_0_$__cuda_sm20_dblrcp_rn_slowpath_v3:
[----:B------:R-:W-:Y:S01]  /*3e60*/  MOV R12, R6 ;  /* 0x00000006000c7202 */ /* 0x000fe20000000f00 */
[----:B------:R-:W-:Y:S01]  /*3e70*/  IMAD.MOV.U32 R13, RZ, RZ, R7 ;  /* 0x000000ffff0d7224 */ /* 0x000fe200078e0007 */
[----:B------:R-:W-:Y:S05]  /*3e80*/  BSSY.RECONVERGENT B1, `(.L_x_69) ;  /* 0x0000025000017945 */ /* 0x000fea0003800200 */
[----:B------:R-:W-:-:S14]  /*3e90*/  DSETP.GTU.AND P0, PT, |R12|, +INF , PT ;  /* 0x7ff000000c00742a */ /* 0x000fdc0003f0c200 */
[----:B------:R-:W-:Y:S05]  /*3ea0*/  @P0 BRA `(.L_x_70) ;  /* 0x0000000000800947 */ /* 0x000fea0003800000 */
[----:B------:R-:W-:-:S04]  /*3eb0*/  LOP3.LUT R6, R7, 0x7fffffff, RZ, 0xc0, !PT ;  /* 0x7fffffff07067812 */ /* 0x000fc800078ec0ff */
[----:B------:R-:W-:-:S04]  /*3ec0*/  IADD3 R2, PT, PT, R6, -0x1, RZ ;  /* 0xffffffff06027810 */ /* 0x000fc80007ffe0ff */
[----:B------:R-:W-:-:S13]  /*3ed0*/  ISETP.GE.U32.AND P0, PT, R2, 0x7fefffff, PT ;  /* 0x7fefffff0200780c */ /* 0x000fda0003f06070 */
[----:B------:R-:W-:Y:S01]  /*3ee0*/  @P0 LOP3.LUT R3, R13, 0x7ff00000, RZ, 0x3c, !PT ;  /* 0x7ff000000d030812 */ /* 0x000fe200078e3cff */
[----:B------:R-:W-:Y:S01]  /*3ef0*/  @P0 IMAD.MOV.U32 R2, RZ, RZ, RZ ;  /* 0x000000ffff020224 */ /* 0x000fe200078e00ff */
[----:B------:R-:W-:Y:S06]  /*3f00*/  @P0 BRA `(.L_x_71) ;  /* 0x0000000000700947 */ /* 0x000fec0003800000 */
[----:B------:R-:W-:-:S13]  /*3f10*/  ISETP.GE.U32.AND P0, PT, R6, 0x1000001, PT ;  /* 0x010000010600780c */ /* 0x000fda0003f06070 */
[----:B------:R-:W-:Y:S05]  /*3f20*/  @!P0 BRA `(.L_x_72) ;  /* 0x0000000000388947 */ /* 0x000fea0003800000 */
[----:B------:R-:W-:Y:S01]  /*3f30*/  IADD3 R3, PT, PT, R13, -0x3fe00000, RZ ;  /* 0xc02000000d037810 */ /* 0x000fe20007ffe0ff */
[----:B------:R-:W-:Y:S01]  /*3f40*/  IMAD.MOV.U32 R2, RZ, RZ, R12 ;  /* 0x000000ffff027224 */ /* 0x000fe200078e000c */
[----:B------:R-:W-:Y:S02]  /*3f50*/  MOV R4, R9 ;  /* 0x0000000900047202 */ /* 0x000fe40000000f00 */
[----:B------:R-:W0:Y:S04]  /*3f60*/  MUFU.RCP64H R5, R3 ;  /* 0x0000000300057308 */ /* 0x000e280000001800 */
[----:B0-----:R-:W-:-:S08]  /*3f70*/  DFMA R6, -R2, R4, 1 ;  /* 0x3ff000000206742b */ /* 0x001fd00000000104 */
[----:B------:R-:W-:-:S08]  /*3f80*/  DFMA R6, R6, R6, R6 ;  /* 0x000000060606722b */ /* 0x000fd00000000006 */
[----:B------:R-:W-:-:S08]  /*3f90*/  DFMA R6, R4, R6, R4 ;  /* 0x000000060406722b */ /* 0x000fd00000000004 */
[----:B------:R-:W-:-:S08]  /*3fa0*/  DFMA R4, -R2, R6, 1 ;  /* 0x3ff000000204742b */ /* 0x000fd00000000106 */
[----:B------:R-:W-:-:S08]  /*3fb0*/  DFMA R4, R6, R4, R6 ;  /* 0x000000040604722b */ /* 0x000fd00000000006 */
[----:B------:R-:W-:-:S08]  /*3fc0*/  DMUL R4, R4, 2.2250738585072013831e-308 ;  /* 0x0010000004047828 */ /* 0x000fd00000000000 */
[----:B------:R-:W-:-:S08]  /*3fd0*/  DFMA R6, -R12, R4, 1 ;  /* 0x3ff000000c06742b */ /* 0x000fd00000000104 */
[----:B------:R-:W-:-:S08]  /*3fe0*/  DFMA R6, R6, R6, R6 ;  /* 0x000000060606722b */ /* 0x000fd00000000006 */
[----:B------:R-:W-:Y:S01]  /*3ff0*/  DFMA R2, R4, R6, R4 ;  /* 0x000000060402722b */ /* 0x000fe20000000004 */
[----:B------:R-:W-:Y:S10]  /*4000*/  BRA `(.L_x_71) ;  /* 0x0000000000307947 */ /* 0x000ff40003800000 */
.L_x_72:
[----:B------:R-:W-:Y:S01]  /*4010*/  DMUL R4, R12, 8.11296384146066816958e+31 ;  /* 0x469000000c047828 */ /* 0x000fe20000000000 */
[----:B------:R-:W-:-:S05]  /*4020*/  IMAD.MOV.U32 R2, RZ, RZ, R9 ;  /* 0x000000ffff027224 */ /* 0x000fca00078e0009 */
[----:B------:R-:W0:Y:S02]  /*4030*/  MUFU.RCP64H R3, R5 ;  /* 0x0000000500037308 */ /* 0x000e240000001800 */
[----:B0-----:R-:W-:-:S08]  /*4040*/  DFMA R6, -R4, R2, 1 ;  /* 0x3ff000000406742b */ /* 0x001fd00000000102 */
[----:B------:R-:W-:-:S08]  /*4050*/  DFMA R6, R6, R6, R6 ;  /* 0x000000060606722b */ /* 0x000fd00000000006 */
[----:B------:R-:W-:-:S08]  /*4060*/  DFMA R6, R2, R6, R2 ;  /* 0x000000060206722b */ /* 0x000fd00000000002 */
[----:B------:R-:W-:-:S08]  /*4070*/  DFMA R2, -R4, R6, 1 ;  /* 0x3ff000000402742b */ /* 0x000fd00000000106 */
[----:B------:R-:W-:-:S08]  /*4080*/  DFMA R2, R6, R2, R6 ;  /* 0x000000020602722b */ /* 0x000fd00000000006 */
[----:B------:R-:W-:Y:S01]  /*4090*/  DMUL R2, R2, 8.11296384146066816958e+31 ;  /* 0x4690000002027828 */ /* 0x000fe20000000000 */
[----:B------:R-:W-:Y:S10]  /*40a0*/  BRA `(.L_x_71) ;  /* 0x0000000000087947 */ /* 0x000ff40003800000 */
.L_x_70:
[----:B------:R-:W-:Y:S02]  /*40b0*/  LOP3.LUT R3, R13, 0x80000, RZ, 0xfc, !PT ;  /* 0x000800000d037812 */ /* 0x000fe400078efcff */
[----:B------:R-:W-:-:S07]  /*40c0*/  MOV R2, R12 ;  /* 0x0000000c00027202 */ /* 0x000fce0000000f00 */
.L_x_71:
[----:B------:R-:W-:Y:S05]  /*40d0*/  BSYNC.RECONVERGENT B1 ;  /* 0x0000000000017941 */ /* 0x000fea0003800200 */
.L_x_69:
[----:B------:R-:W-:Y:S01]  /*40e0*/  MOV R17, R3 ;  /* 0x0000000300117202 */ /* 0x000fe20000000f00 */
[----:B------:R-:W-:Y:S02]  /*40f0*/  HFMA2 R3, -RZ, RZ, 0, 0 ;  /* 0x00000000ff037431 */ /* 0x000fe400000001ff */
[----:B------:R-:W-:Y:S02]  /*4100*/  IMAD.MOV.U32 R16, RZ, RZ, R2 ;  /* 0x000000ffff107224 */ /* 0x000fe400078e0002 */
[----:B------:R-:W-:-:S04]  /*4110*/  IMAD.MOV.U32 R2, RZ, RZ, R0 ;  /* 0x000000ffff027224 */ /* 0x000fc800078e0000 */
[----:B------:R-:W-:Y:S05]  /*4120*/  RET.REL.NODEC R2 `(cfo_many_series_one_param_time_major_f32) ;  /* 0xffffffbc02b47950 */ /* 0x000fea0003c3ffff */
        .weak           $__internal_1_$__cuda_sm20_div_rn_f64_full
        .type           $__internal_1_$__cuda_sm20_div_rn_f64_full,@function
        .size           $__internal_1_$__cuda_sm20_div_rn_f64_full,(.L_x_100 - $__internal_1_$__cuda_sm20_div_rn_f64_full)
$__internal_1_$__cuda_sm20_div_rn_f64_full:
[C---:B------:R-:W-:Y:S01]  /*4130*/  FSETP.GEU.AND P0, PT, |R25|.reuse, 1.469367938527859385e-39, PT ;  /* 0x001000001900780b */ /* 0x040fe20003f0e200 */
[----:B------:R-:W-:Y:S01]  /*4140*/  BSSY.RECONVERGENT B0, `(.L_x_73) ;  /* 0x000005b000007945 */ /* 0x000fe20003800200 */
[----:B------:R-:W-:Y:S02]  /*4150*/  LOP3.LUT R22, R25, 0x800fffff, RZ, 0xc0, !PT ;  /* 0x800fffff19167812 */ /* 0x000fe400078ec0ff */
[----:B------:R-:W-:Y:S02]  /*4160*/  MOV R30, 0x1 ;  /* 0x00000001001e7802 */ /* 0x000fe40000000f00 */
[----:B------:R-:W-:Y:S01]  /*4170*/  LOP3.LUT R23, R22, 0x3ff00000, RZ, 0xfc, !PT ;  /* 0x3ff0000016177812 */ /* 0x000fe200078efcff */
[----:B------:R-:W-:Y:S01]  /*4180*/  IMAD.MOV.U32 R22, RZ, RZ, R24 ;  /* 0x000000ffff167224 */ /* 0x000fe200078e0018 */
[C---:B------:R-:W-:Y:S02]  /*4190*/  FSETP.GEU.AND P3, PT, |R27|.reuse, 1.469367938527859385e-39, PT ;  /* 0x001000001b00780b */ /* 0x040fe40003f6e200 */
[----:B------:R-:W-:-:S02]  /*41a0*/  LOP3.LUT R2, R27, 0x7ff00000, RZ, 0xc0, !PT ;  /* 0x7ff000001b027812 */ /* 0x000fc400078ec0ff */
[----:B------:R-:W-:Y:S01]  /*41b0*/  LOP3.LUT R5, R25, 0x7ff00000, RZ, 0xc0, !PT ;  /* 0x7ff0000019057812 */ /* 0x000fe200078ec0ff */
[----:B------:R-:W-:Y:S01]  /*41c0*/  @!P0 DMUL R22, R24, 8.98846567431157953865e+307 ;  /* 0x7fe0000018168828 */ /* 0x000fe20000000000 */
[----:B------:R-:W-:Y:S02]  /*41d0*/  MOV R28, R26 ;  /* 0x0000001a001c7202 */ /* 0x000fe40000000f00 */
[----:B------:R-:W-:-:S03]  /*41e0*/  ISETP.GE.U32.AND P2, PT, R2, R5, PT ;  /* 0x000000050200720c */ /* 0x000fc60003f46070 */
[----:B------:R-:W0:Y:S02]  /*41f0*/  MUFU.RCP64H R31, R23 ;  /* 0x00000017001f7308 */ /* 0x000e240000001800 */
[----:B------:R-:W-:Y:S02]  /*4200*/  @!P3 LOP3.LUT R3, R25, 0x7ff00000, RZ, 0xc0, !PT ;  /* 0x7ff000001903b812 */ /* 0x000fe400078ec0ff */
[----:B------:R-:W-:Y:S02]  /*4210*/  @!P0 LOP3.LUT R5, R23, 0x7ff00000, RZ, 0xc0, !PT ;  /* 0x7ff0000017058812 */ /* 0x000fe400078ec0ff */
[----:B------:R-:W-:Y:S01]  /*4220*/  @!P3 ISETP.GE.U32.AND P4, PT, R2, R3, PT ;  /* 0x000000030200b20c */ /* 0x000fe20003f86070 */
[----:B------:R-:W-:-:S05]  /*4230*/  IMAD.MOV.U32 R3, RZ, RZ, 0x1ca00000 ;  /* 0x1ca00000ff037424 */ /* 0x000fca00078e00ff */
[----:B------:R-:W-:-:S04]  /*4240*/  SEL R29, R3, 0x63400000, !P2 ;  /* 0x63400000031d7807 */ /* 0x000fc80005000000 */
[----:B------:R-:W-:Y:S01]  /*4250*/  LOP3.LUT R29, R29, 0x800fffff, R27, 0xf8, !PT ;  /* 0x800fffff1d1d7812 */ /* 0x000fe200078ef81b */
[----:B0-----:R-:W-:-:S08]  /*4260*/  DFMA R6, R30, -R22, 1 ;  /* 0x3ff000001e06742b */ /* 0x001fd00000000816 */
[----:B------:R-:W-:-:S08]  /*4270*/  DFMA R6, R6, R6, R6 ;  /* 0x000000060606722b */ /* 0x000fd00000000006 */
[----:B------:R-:W-:Y:S01]  /*4280*/  DFMA R30, R30, R6, R30 ;  /* 0x000000061e1e722b */ /* 0x000fe2000000001e */
[----:B------:R-:W-:Y:S01]  /*4290*/  @!P3 SEL R7, R3, 0x63400000, !P4 ;  /* 0x634000000307b807 */ /* 0x000fe20006000000 */
[----:B------:R-:W-:-:S03]  /*42a0*/  @!P3 IMAD.MOV.U32 R6, RZ, RZ, RZ ;  /* 0x000000ffff06b224 */ /* 0x000fc600078e00ff */
[----:B------:R-:W-:-:S03]  /*42b0*/  @!P3 LOP3.LUT R4, R7, 0x80000000, R27, 0xf8, !PT ;  /* 0x800000000704b812 */ /* 0x000fc600078ef81b */
[----:B------:R-:W-:Y:S01]  /*42c0*/  DFMA R42, R30, -R22, 1 ;  /* 0x3ff000001e2a742b */ /* 0x000fe20000000816 */
[----:B------:R-:W-:Y:S02]  /*42d0*/  @!P3 LOP3.LUT R7, R4, 0x100000, RZ, 0xfc, !PT ;  /* 0x001000000407b812 */ /* 0x000fe400078efcff */
[----:B------:R-:W-:-:S04]  /*42e0*/  MOV R4, R2 ;  /* 0x0000000200047202 */ /* 0x000fc80000000f00 */
[----:B------:R-:W-:Y:S02]  /*42f0*/  @!P3 DFMA R28, R28, 2, -R6 ;  /* 0x400000001c1cb82b */ /* 0x000fe40000000806 */
[----:B------:R-:W-:-:S08]  /*4300*/  DFMA R42, R30, R42, R30 ;  /* 0x0000002a1e2a722b */ /* 0x000fd0000000001e */
[----:B------:R-:W-:Y:S01]  /*4310*/  DMUL R6, R42, R28 ;  /* 0x0000001c2a067228 */ /* 0x000fe20000000000 */
[----:B------:R-:W-:-:S07]  /*4320*/  @!P3 LOP3.LUT R4, R29, 0x7ff00000, RZ, 0xc0, !PT ;  /* 0x7ff000001d04b812 */ /* 0x000fce00078ec0ff */
[----:B------:R-:W-:-:S08]  /*4330*/  DFMA R30, R6, -R22, R28 ;  /* 0x80000016061e722b */ /* 0x000fd0000000001c */
[----:B------:R-:W-:Y:S01]  /*4340*/  DFMA R30, R42, R30, R6 ;  /* 0x0000001e2a1e722b */ /* 0x000fe20000000006 */
[----:B------:R-:W-:Y:S01]  /*4350*/  VIADD R6, R4, 0xffffffff ;  /* 0xffffffff04067836 */ /* 0x000fe20000000000 */
[----:B------:R-:W-:-:S04]  /*4360*/  IADD3 R7, PT, PT, R5, -0x1, RZ ;  /* 0xffffffff05077810 */ /* 0x000fc80007ffe0ff */
[----:B------:R-:W-:-:S04]  /*4370*/  ISETP.GT.U32.AND P0, PT, R6, 0x7feffffe, PT ;  /* 0x7feffffe0600780c */ /* 0x000fc80003f04070 */
[----:B------:R-:W-:-:S13]  /*4380*/  ISETP.GT.U32.OR P0, PT, R7, 0x7feffffe, P0 ;  /* 0x7feffffe0700780c */ /* 0x000fda0000704470 */
[----:B------:R-:W-:Y:S05]  /*4390*/  @P0 BRA `(.L_x_74) ;  /* 0x0000000000740947 */ /* 0x000fea0003800000 */
[----:B------:R-:W-:-:S04]  /*43a0*/  LOP3.LUT R5, R25, 0x7ff00000, RZ, 0xc0, !PT ;  /* 0x7ff0000019057812 */ /* 0x000fc800078ec0ff */
[CC--:B------:R-:W-:Y:S02]  /*43b0*/  VIADDMNMX R4, R2.reuse, -R5.reuse, 0xb9600000, !PT ;  /* 0xb960000002047446 */ /* 0x0c0fe40007800905 */
[----:B------:R-:W-:Y:S02]  /*43c0*/  ISETP.GE.U32.AND P0, PT, R2, R5, PT ;  /* 0x000000050200720c */ /* 0x000fe40003f06070 */
[----:B------:R-:W-:Y:S02]  /*43d0*/  VIMNMX R4, PT, PT, R4, 0x46a00000, PT ;  /* 0x46a0000004047848 */ /* 0x000fe40003fe0100 */
[----:B------:R-:W-:-:S05]  /*43e0*/  SEL R3, R3, 0x63400000, !P0 ;  /* 0x6340000003037807 */ /* 0x000fca0004000000 */
[----:B------:R-:W-:Y:S02]  /*43f0*/  IMAD.IADD R3, R4, 0x1, -R3 ;  /* 0x0000000104037824 */ /* 0x000fe400078e0a03 */
[----:B------:R-:W-:-:S03]  /*4400*/  IMAD.MOV.U32 R4, RZ, RZ, RZ ;  /* 0x000000ffff047224 */ /* 0x000fc600078e00ff */
[----:B------:R-:W-:-:S06]  /*4410*/  IADD3 R5, PT, PT, R3, 0x7fe00000, RZ ;  /* 0x7fe0000003057810 */ /* 0x000fcc0007ffe0ff */
[----:B------:R-:W-:-:S10]  /*4420*/  DMUL R6, R30, R4 ;  /* 0x000000041e067228 */ /* 0x000fd40000000000 */
[----:B------:R-:W-:-:S13]  /*4430*/  FSETP.GTU.AND P0, PT, |R7|, 1.469367938527859385e-39, PT ;  /* 0x001000000700780b */ /* 0x000fda0003f0c200 */
[----:B------:R-:W-:Y:S05]  /*4440*/  @P0 BRA `(.L_x_75) ;  /* 0x0000000000a80947 */ /* 0x000fea0003800000 */
[----:B------:R-:W-:-:S06]  /*4450*/  DFMA R22, R30, -R22, R28 ;  /* 0x800000161e16722b */ /* 0x000fcc000000001c */
[----:B------:R-:W-:-:S04]  /*4460*/  MOV R22, RZ ;  /* 0x000000ff00167202 */ /* 0x000fc80000000f00 */
[C---:B------:R-:W-:Y:S02]  /*4470*/  FSETP.NEU.AND P0, PT, R23.reuse, RZ, PT ;  /* 0x000000ff1700720b */ /* 0x040fe40003f0d000 */
[----:B------:R-:W-:-:S04]  /*4480*/  LOP3.LUT R24, R23, 0x80000000, R25, 0x48, !PT ;  /* 0x8000000017187812 */ /* 0x000fc800078e4819 */
[----:B------:R-:W-:-:S07]  /*4490*/  LOP3.LUT R23, R24, R5, RZ, 0xfc, !PT ;  /* 0x0000000518177212 */ /* 0x000fce00078efcff */
[----:B------:R-:W-:Y:S05]  /*44a0*/  @!P0 BRA `(.L_x_75) ;  /* 0x0000000000908947 */ /* 0x000fea0003800000 */
[----:B------:R-:W-:Y:S01]  /*44b0*/  IMAD.MOV R5, RZ, RZ, -R3 ;  /* 0x000000ffff057224 */ /* 0x000fe200078e0a03 */
[----:B------:R-:W-:Y:S02]  /*44c0*/  MOV R4, RZ ;  /* 0x000000ff00047202 */ /* 0x000fe40000000f00 */
[----:B------:R-:W-:-:S04]  /*44d0*/  IADD3 R3, PT, PT, -R3, -0x43300000, RZ ;  /* 0xbcd0000003037810 */ /* 0x000fc80007ffe1ff */
[----:B------:R-:W-:Y:S02]  /*44e0*/  DFMA R4, R6, -R4, R30 ;  /* 0x800000040604722b */ /* 0x000fe4000000001e */
[----:B------:R-:W-:-:S08]  /*44f0*/  DMUL.RP R30, R30, R22 ;  /* 0x000000161e1e7228 */ /* 0x000fd00000008000 */
[----:B------:R-:W-:Y:S02]  /*4500*/  FSETP.NEU.AND P0, PT, |R5|, R3, PT ;  /* 0x000000030500720b */ /* 0x000fe40003f0d200 */
[----:B------:R-:W-:Y:S02]  /*4510*/  LOP3.LUT R24, R31, R24, RZ, 0x3c, !PT ;  /* 0x000000181f187212 */ /* 0x000fe400078e3cff */
[----:B------:R-:W-:Y:S02]  /*4520*/  FSEL R2, R30, R6, !P0 ;  /* 0x000000061e027208 */ /* 0x000fe40004000000 */
[----:B------:R-:W-:-:S03]  /*4530*/  FSEL R3, R24, R7, !P0 ;  /* 0x0000000718037208 */ /* 0x000fc60004000000 */
[----:B------:R-:W-:Y:S01]  /*4540*/  IMAD.MOV.U32 R6, RZ, RZ, R2 ;  /* 0x000000ffff067224 */ /* 0x000fe200078e0002 */
[----:B------:R-:W-:Y:S01]  /*4550*/  MOV R7, R3 ;  /* 0x0000000300077202 */ /* 0x000fe20000000f00 */
[----:B------:R-:W-:Y:S06]  /*4560*/  BRA `(.L_x_75) ;  /* 0x0000000000607947 */ /* 0x000fec0003800000 */
.L_x_74:
[----:B------:R-:W-:-:S14]  /*4570*/  DSETP.NAN.AND P0, PT, R26, R26, PT ;  /* 0x0000001a1a00722a */ /* 0x000fdc0003f08000 */
[----:B------:R-:W-:Y:S05]  /*4580*/  @P0 BRA `(.L_x_76) ;  /* 0x00000000004c0947 */ /* 0x000fea0003800000 */
[----:B------:R-:W-:-:S14]  /*4590*/  DSETP.NAN.AND P0, PT, R24, R24, PT ;  /* 0x000000181800722a */ /* 0x000fdc0003f08000 */
[----:B------:R-:W-:Y:S05]  /*45a0*/  @P0 BRA `(.L_x_77) ;  /* 0x0000000000340947 */ /* 0x000fea0003800000 */
[----:B------:R-:W-:Y:S01]  /*45b0*/  ISETP.NE.AND P0, PT, R4, R5, PT ;  /* 0x000000050400720c */ /* 0x000fe20003f05270 */
[----:B------:R-:W-:Y:S01]  /*45c0*/  IMAD.MOV.U32 R6, RZ, RZ, 0x0 ;  /* 0x00000000ff067424 */ /* 0x000fe200078e00ff */
[----:B------:R-:W-:-:S11]  /*45d0*/  MOV R7, 0xfff80000 ;  /* 0xfff8000000077802 */ /* 0x000fd60000000f00 */
[----:B------:R-:W-:Y:S05]  /*45e0*/  @!P0 BRA `(.L_x_75) ;  /* 0x0000000000408947 */ /* 0x000fea0003800000 */
[----:B------:R-:W-:Y:S02]  /*45f0*/  ISETP.NE.AND P0, PT, R4, 0x7ff00000, PT ;  /* 0x7ff000000400780c */ /* 0x000fe40003f05270 */
[----:B------:R-:W-:Y:S02]  /*4600*/  LOP3.LUT R25, R27, 0x80000000, R25, 0x48, !PT ;  /* 0x800000001b197812 */ /* 0x000fe400078e4819 */
[----:B------:R-:W-:-:S13]  /*4610*/  ISETP.EQ.OR P0, PT, R5, RZ, !P0 ;  /* 0x000000ff0500720c */ /* 0x000fda0004702670 */
[----:B------:R-:W-:Y:S01]  /*4620*/  @P0 LOP3.LUT R2, R25, 0x7ff00000, RZ, 0xfc, !PT ;  /* 0x7ff0000019020812 */ /* 0x000fe200078efcff */
[----:B------:R-:W-:Y:S01]  /*4630*/  @!P0 IMAD.MOV.U32 R6, RZ, RZ, RZ ;  /* 0x000000ffff068224 */ /* 0x000fe200078e00ff */
[----:B------:R-:W-:Y:S01]  /*4640*/  @!P0 MOV R7, R25 ;  /* 0x0000001900078202 */ /* 0x000fe20000000f00 */
[----:B------:R-:W-:Y:S01]  /*4650*/  @P0 IMAD.MOV.U32 R6, RZ, RZ, RZ ;  /* 0x000000ffff060224 */ /* 0x000fe200078e00ff */
[----:B------:R-:W-:Y:S01]  /*4660*/  @P0 MOV R7, R2 ;  /* 0x0000000200070202 */ /* 0x000fe20000000f00 */
[----:B------:R-:W-:Y:S06]  /*4670*/  BRA `(.L_x_75) ;  /* 0x00000000001c7947 */ /* 0x000fec0003800000 */
.L_x_77:
[----:B------:R-:W-:Y:S01]  /*4680*/  LOP3.LUT R3, R25, 0x80000, RZ, 0xfc, !PT ;  /* 0x0008000019037812 */ /* 0x000fe200078efcff */
[----:B------:R-:W-:-:S03]  /*4690*/  IMAD.MOV.U32 R6, RZ, RZ, R24 ;  /* 0x000000ffff067224 */ /* 0x000fc600078e0018 */
[----:B------:R-:W-:Y:S01]  /*46a0*/  MOV R7, R3 ;  /* 0x0000000300077202 */ /* 0x000fe20000000f00 */
[----:B------:R-:W-:Y:S06]  /*46b0*/  BRA `(.L_x_75) ;  /* 0x00000000000c7947 */ /* 0x000fec0003800000 */
.L_x_76:
[----:B------:R-:W-:Y:S01]  /*46c0*/  LOP3.LUT R3, R27, 0x80000, RZ, 0xfc, !PT ;  /* 0x000800001b037812 */ /* 0x000fe200078efcff */
[----:B------:R-:W-:-:S03]  /*46d0*/  IMAD.MOV.U32 R6, RZ, RZ, R26 ;  /* 0x000000ffff067224 */ /* 0x000fc600078e001a */
[----:B------:R-:W-:-:S07]  /*46e0*/  MOV R7, R3 ;  /* 0x0000000300077202 */ /* 0x000fce0000000f00 */
.L_x_75:
[----:B------:R-:W-:Y:S05]  /*46f0*/  BSYNC.RECONVERGENT B0 ;  /* 0x0000000000007941 */ /* 0x000fea0003800200 */
.L_x_73:
[----:B------:R-:W-:Y:S02]  /*4700*/  HFMA2 R5, -RZ, RZ, 0, 0 ;  /* 0x00000000ff057431 */ /* 0x000fe400000001ff */
[----:B------:R-:W-:Y:S01]  /*4710*/  IMAD.MOV.U32 R4, RZ, RZ, R0 ;  /* 0x000000ffff047224 */ /* 0x000fe200078e0000 */
[----:B------:R-:W-:Y:S01]  /*4720*/  MOV R3, R7 ;  /* 0x0000000700037202 */ /* 0x000fe20000000f00 */
[----:B------:R-:W-:Y:S02]  /*4730*/  IMAD.MOV.U32 R2, RZ, RZ, R6 ;  /* 0x000000ffff027224 */ /* 0x000fe400078e0006 */
[----:B------:R-:W-:Y:S05]  /*4740*/  RET.REL.NODEC R4 `(cfo_many_series_one_param_time_major_f32) ;  /* 0xffffffb8042c7950 */ /* 0x000fea0003c3ffff */
.L_x_78:
[----:B------:R-:W-:-:S00]  /*4750*/  BRA `(.L_x_78) ;  /* 0xfffffffc00fc7947 */ /* 0x000fc0000383ffff */
[----:B------:R-:W-:-:S00]  /*4760*/  NOP ;  /* 0x0000000000007918 */ /* 0x000fc00000000000 */
        /* <DEDUP_REMOVED lines=9> */
.L_x_100:


//--------------------- .text.cfo_batch_f32       --------------------------
	.section	.text.cfo_batch_f32,"ax",@progbits
	.align	128
        .global         cfo_batch_f32
        .type           cfo_batch_f32,@function
        .size           cfo_batch_f32,(.L_x_102 - cfo_batch_f32)
        .other          cfo_batch_f32,@"STO_CUDA_ENTRY STV_DEFAULT"
cfo_batch_f32:
.text.cfo_batch_f32:
[----:B------:R-:W-:Y:S01]  /*0000*/  LDC R1, c[0x0][0x37c] ;  /* 0x0000df00ff017b82 */ /* 0x000fe20000000800 */
[----:B------:R-:W0:Y:S01]  /*0010*/  S2R R0, SR_CTAID.Y ;  /* 0x0000000000007919 */ /* 0x000e220000002600 */
[----:B------:R-:W0:Y:S02]  /*0020*/  LDCU UR4, c[0x0][0x3b0] ;  /* 0x00007600ff0477ac */ /* 0x000e240008000800 */
[----:B0-----:R-:W-:-:S13]  /*0030*/  ISETP.GE.AND P0, PT, R0, UR4, PT ;  /* 0x0000000400007c0c */ /* 0x001fda000bf06270 */
[----:B------:R-:W-:Y:S05]  /*0040*/  @P0 EXIT ;  /* 0x000000000000094d */ /* 0x000fea0003800000 */
[----:B------:R-:W0:Y:S01]  /*0050*/  LDC.64 R2, c[0x0][0x3a0] ;  /* 0x0000e800ff027b82 */ /* 0x000e220000000a00 */
[----:B------:R-:W1:Y:S07]  /*0060*/  LDCU.64 UR10, c[0x0][0x358] ;  /* 0x00006b00ff0a77ac */ /* 0x000e6e0008000a00 */
[----:B------:R-:W2:Y:S01]  /*0070*/  LDC.64 R18, c[0x0][0x3a8] ;  /* 0x0000ea00ff127b82 */ /* 0x000ea20000000a00 */
[----:B0-----:R-:W-:-:S06]  /*0080*/  IMAD.WIDE.U32 R2, R0, 0x4, R2 ;  /* 0x0000000400027825 */ /* 0x001fcc00078e0002 */
[----:B-1----:R-:W3:Y:S02]  /*0090*/  LDG.E.CONSTANT R2, desc[UR10][R2.64] ;  /* 0x0000000a02027981 */ /* 0x002ee4000c1e9900 */
[----:B---3--:R-:W-:-:S13]  /*00a0*/  R2UR UR4, R2 ;  /* 0x00000000020472ca */ /* 0x008fda00000e0000 */
[----:B------:R-:W-:-:S06]  /*00b0*/  UISETP.GE.AND UP0, UPT, UR4, 0x1, UPT ;  /* 0x000000010400788c */ /* 0x000fcc000bf06270 */
[----:B------:R-:W-:-:S13]  /*00c0*/  PLOP3.LUT P0, PT, PT, PT, UP0, 0x80, 0x8 ;  /* 0x000000000008781c */ /* 0x000fda0003f0f008 */
[----:B--2---:R-:W-:Y:S05]  /*00d0*/  @!P0 EXIT ;  /* 0x000000000000894d */ /* 0x004fea0003800000 */
[----:B------:R-:W-:-:S06]  /*00e0*/  IMAD.WIDE.U32 R18, R0, 0x4, R18 ;  /* 0x0000000400127825 */ /* 0x000fcc00078e0012 */
[----:B------:R0:W5:Y:S01]  /*00f0*/  LDG.E.CONSTANT R18, desc[UR10][R18.64] ;  /* 0x0000000a12127981 */ /* 0x000162000c1e9900 */
[----:B------:R-:W1:Y:S01]  /*0100*/  MUFU.RCP64H R3, 6 ;  /* 0x4018000000037908 */ /* 0x000e620000001800 */
[----:B------:R-:W-:Y:S01]  /*0110*/  IMAD.MOV.U32 R6, RZ, RZ, 0x0 ;  /* 0x00000000ff067424 */ /* 0x000fe200078e00ff */
[----:B------:R-:W-:Y:S01]  /*0120*/  UIADD3 UR5, UPT, UPT, UR4, UR4, URZ ;  /* 0x0000000404057290 */ /* 0x000fe2000fffe0ff */
[----:B------:R-:W-:Y:S01]  /*0130*/  IMAD.MOV.U32 R7, RZ, RZ, 0x40180000 ;  /* 0x40180000ff077424 */ /* 0x000fe200078e00ff */
[----:B------:R-:W-:Y:S01]  /*0140*/  UIMAD UR6, UR4, UR4, UR4 ;  /* 0x00000004040672a4 */ /* 0x000fe2000f8e0204 */
[----:B------:R-:W-:-:S03]  /*0150*/  IMAD.MOV.U32 R2, RZ, RZ, 0x1 ;  /* 0x00000001ff027424 */ /* 0x000fc600078e00ff */
[----:B------:R-:W-:Y:S01]  /*0160*/  UIMAD UR5, UR5, UR6, UR6 ;  /* 0x00000006050572a4 */ /* 0x000fe2000f8e0206 */
[----:B------:R-:W2:Y:S02]  /*0170*/  I2F.F64.U32 R10, UR4 ;  /* 0x00000004000a7d12 */ /* 0x000ea40008201800 */
[----:B-1----:R-:W-:Y:S01]  /*0180*/  DFMA R4, R2, -R6, 1 ;  /* 0x3ff000000204742b */ /* 0x002fe20000000806 */
[----:B--2---:R-:W-:-:S07]  /*0190*/  R2UR UR8, R10 ;  /* 0x000000000a0872ca */ /* 0x004fce00000e0000 */
[----:B------:R-:W-:Y:S01]  /*01a0*/  DFMA R4, R4, R4, R4 ;  /* 0x000000040404722b */ /* 0x000fe20000000004 */
[----:B------:R-:W-:-:S07]  /*01b0*/  R2UR UR9, R11 ;  /* 0x000000000b0972ca */ /* 0x000fce00000e0000 */
[----:B------:R-:W-:-:S08]  /*01c0*/  DFMA R4, R2, R4, R2 ;  /* 0x000000040204722b */ /* 0x000fd00000000002 */
[C---:B------:R-:W-:Y:S01]  /*01d0*/  DFMA R2, R4.reuse, -R6, 1 ;  /* 0x3ff000000402742b */ /* 0x040fe20000000806 */
[----:B------:R-:W1:Y:S07]  /*01e0*/  I2F.F64.U32 R6, UR5 ;  /* 0x0000000500067d12 */ /* 0x000e6e0008201800 */
[----:B------:R-:W-:-:S08]  /*01f0*/  DFMA R2, R4, R2, R4 ;  /* 0x000000020402722b */ /* 0x000fd00000000004 */
[----:B-1----:R-:W-:Y:S01]  /*0200*/  DMUL R4, R6, R2 ;  /* 0x0000000206047228 */ /* 0x002fe20000000000 */
[----:B------:R-:W-:-:S07]  /*0210*/  FSETP.GEU.AND P1, PT, |R7|, 6.5827683646048100446e-37, PT ;  /* 0x036000000700780b */ /* 0x000fce0003f2e200 */
[----:B------:R-:W-:-:S08]  /*0220*/  DFMA R8, R4, -6, R6 ;  /* 0xc01800000408782b */ /* 0x000fd00000000006 */
[----:B------:R-:W-:Y:S01]  /*0230*/  DFMA R2, R2, R8, R4 ;  /* 0x000000080202722b */ /* 0x000fe20000000004 */
[----:B------:R-:W1:Y:S09]  /*0240*/  I2F.F64.U32 R4, UR6 ;  /* 0x0000000600047d12 */ /* 0x000e720008201800 */
[----:B------:R-:W-:-:S05]  /*0250*/  FFMA R8, RZ, 2.375, R3 ;  /* 0x40180000ff087823 */ /* 0x000fca0000000003 */
[----:B------:R-:W-:Y:S01]  /*0260*/  FSETP.GT.AND P0, PT, |R8|, 1.469367938527859385e-39, PT ;  /* 0x001000000800780b */ /* 0x000fe20003f04200 */
[----:B-1----:R-:W-:-:S12]  /*0270*/  DMUL R4, R4, 0.5 ;  /* 0x3fe0000004047828 */ /* 0x002fd80000000000 */
[----:B0-----:R-:W-:Y:S05]  /*0280*/  @P0 BRA P1, `(.L_x_79) ;  /* 0x0000000000180947 */ /* 0x001fea0000800000 */
[----:B------:R-:W-:Y:S01]  /*0290*/  IMAD.MOV.U32 R24, RZ, RZ, R6 ;  /* 0x000000ffff187224 */ /* 0x000fe200078e0006 */
[----:B------:R-:W-:Y:S01]  /*02a0*/  MOV R36, 0x2f0 ;  /* 0x000002f000247802 */ /* 0x000fe20000000f00 */
[----:B------:R-:W-:Y:S02]  /*02b0*/  IMAD.MOV.U32 R25, RZ, RZ, R7 ;  /* 0x000000ffff197224 */ /* 0x000fe400078e0007 */
[----:B------:R-:W-:Y:S02]  /*02c0*/  IMAD.MOV.U32 R28, RZ, RZ, RZ ;  /* 0x000000ffff1c7224 */ /* 0x000fe400078e00ff */
[----:B------:R-:W-:-:S07]  /*02d0*/  IMAD.MOV.U32 R29, RZ, RZ, 0x40180000 ;  /* 0x40180000ff1d7424 */ /* 0x000fce00078e00ff */
[----:B-----5:R-:W-:Y:S05]  /*02e0*/  CALL.REL.NOINC `($__internal_3_$__cuda_sm20_div_rn_f64_full) ;  /* 0x0000000800ac7944 */ /* 0x020fea0003c00000 */
.L_x_79:
[----:B------:R-:W0:Y:S01]  /*02f0*/  S2R R19, SR_TID.X ;  /* 0x0000000000137919 */ /* 0x000e220000002100 */
[----:B------:R-:W1:Y:S01]  /*0300*/  LDCU UR5, c[0x0][0x360] ;  /* 0x00006c00ff0577ac */ /* 0x000e620008000800 */
[----:B------:R-:W0:Y:S01]  /*0310*/  S2UR UR6, SR_CTAID.X ;  /* 0x00000000000679c3 */ /* 0x000e220000002500 */
[----:B------:R-:W2:Y:S07]  /*0320*/  LDCU UR7, c[0x0][0x398] ;  /* 0x00007300ff0777ac */ /* 0x000eae0008000800 */
[----:B------:R-:W0:Y:S02]  /*0330*/  LDC R6, c[0x0][0x360] ;  /* 0x0000d800ff067b82 */ /* 0x000e240000000800 */
[----:B0-----:R-:W-:Y:S01]  /*0340*/  IMAD R19, R6, UR6, R19 ;  /* 0x0000000606137c24 */ /* 0x001fe2000f8e0213 */
[----:B------:R-:W-:-:S04]  /*0350*/  DMUL R6, R4, R4 ;  /* 0x0000000404067228 */ /* 0x000fc80000000000 */
[----:B--2---:R-:W-:-:S04]  /*0360*/  ISETP.GE.AND P0, PT, R19, UR7, PT ;  /* 0x0000000713007c0c */ /* 0x004fc8000bf06270 */
[----:B------:R-:W-:-:S09]  /*0370*/  DFMA R10, R2, UR8, -R6 ;  /* 0x00000008020a7c2b */ /* 0x000fd20008000806 */
[----:B-1----:R-:W-:Y:S05]  /*0380*/  @P0 EXIT ;  /* 0x000000000000094d */ /* 0x002fea0003800000 */
[----:B------:R-:W0:Y:S01]  /*0390*/  MUFU.RCP64H R3, R11 ;  /* 0x0000000b00037308 */ /* 0x000e220000001800 */
[----:B------:R-:W-:Y:S01]  /*03a0*/  VIADD R2, R11, 0x300402 ;  /* 0x003004020b027836 */ /* 0x000fe20000000000 */
[----:B------:R-:W1:Y:S01]  /*03b0*/  LDCU UR6, c[0x0][0x370] ;  /* 0x00006e00ff0677ac */ /* 0x000e620008000800 */
[----:B------:R-:W-:Y:S03]  /*03c0*/  BSSY.RECONVERGENT B0, `(.L_x_80) ;  /* 0x000000d000007945 */ /* 0x000fe60003800200 */
[----:B------:R-:W-:Y:S01]  /*03d0*/  FSETP.GEU.AND P0, PT, |R2|, 5.8789094863358348022e-39, PT ;  /* 0x004004020200780b */ /* 0x000fe20003f0e200 */
[----:B0-----:R-:W-:Y:S01]  /*03e0*/  DFMA R6, -R10, R2, 1 ;  /* 0x3ff000000a06742b */ /* 0x001fe20000000102 */
[----:B-1----:R-:W-:-:S07]  /*03f0*/  UIMAD UR5, UR5, UR6, URZ ;  /* 0x00000006050572a4 */ /* 0x002fce000f8e02ff */
        /* <DEDUP_REMOVED lines=8> */
[----:B-----5:R-:W-:Y:S05]  /*0480*/  CALL.REL.NOINC `($__internal_2_$__cuda_sm20_dblrcp_rn_slowpath_v3) ;  /* 0x00000004009c7944 */ /* 0x020fea0003c00000 */
.L_x_81:
[----:B------:R-:W-:Y:S05]  /*0490*/  BSYNC.RECONVERGENT B0 ;  /* 0x0000000000007941 */ /* 0x000fea0003800200 */
.L_x_80:
[----:B------:R-:W-:Y:S01]  /*04a0*/  UIADD3 UR7, UPT, UPT, UR4, -0x1, URZ ;  /* 0xffffffff04077890 */ /* 0x000fe2000fffe0ff */
[----:B------:R-:W0:Y:S01]  /*04b0*/  LDC.64 R8, c[0x0][0x388] ;  /* 0x0000e200ff087b82 */ /* 0x000e220000000a00 */
[----:B------:R-:W1:Y:S01]  /*04c0*/  LDCU UR6, c[0x0][0x39c] ;  /* 0x00007380ff0677ac */ /* 0x000e620008000800 */
[----:B------:R-:W2:Y:S06]  /*04d0*/  LDCU UR12, c[0x0][0x398] ;  /* 0x00007300ff0c77ac */ /* 0x000eac0008000800 */
[----:B------:R-:W3:Y:S01]  /*04e0*/  LDC.64 R10, c[0x0][0x390] ;  /* 0x0000e400ff0a7b82 */ /* 0x000ee20000000a00 */
[----:B------:R-:W4:Y:S01]  /*04f0*/  I2F.F64.U32 R16, UR7 ;  /* 0x0000000700107d12 */ /* 0x000f220008201800 */
[----:B------:R-:W0:Y:S06]  /*0500*/  LDCU UR7, c[0x0][0x39c] ;  /* 0x00007380ff0777ac */ /* 0x000e2c0008000800 */
[----:B------:R-:W0:Y:S01]  /*0510*/  LDC.64 R12, c[0x0][0x380] ;  /* 0x0000e000ff0c7b82 */ /* 0x000e220000000a00 */
[----:B-1----:R-:W-:-:S07]  /*0520*/  UIADD3 UR4, UPT, UPT, UR4, UR6, URZ ;  /* 0x0000000604047290 */ /* 0x002fce000fffe0ff */
[----:B------:R-:W1:Y:S01]  /*0530*/  LDC.64 R14, c[0x0][0x3b8] ;  /* 0x0000ee00ff0e7b82 */ /* 0x000e620000000a00 */
[----:B--2-4-:R-:W-:-:S11]  /*0540*/  DMUL R16, R16, 0.5 ;  /* 0x3fe0000010107828 */ /* 0x014fd60000000000 */
.L_x_88:
[----:B------:R-:W-:Y:S01]  /*0550*/  UIADD3 UR6, UPT, UPT, UR4, -0x1, URZ ;  /* 0xffffffff04067890 */ /* 0x000fe2000fffe0ff */
[----:B------:R-:W-:Y:S01]  /*0560*/  BSSY.RECONVERGENT B0, `(.L_x_82) ;  /* 0x0000052000007945 */ /* 0x000fe20003800200 */
[----:B--2---:R-:W-:-:S04]  /*0570*/  MOV R20, 0x7fffffff ;  /* 0x7fffffff00147802 */ /* 0x004fc80000000f00 */
[----:B------:R-:W-:-:S13]  /*0580*/  ISETP.GE.AND P0, PT, R19, UR6, PT ;  /* 0x0000000613007c0c */ /* 0x000fda000bf06270 */
[----:B------:R-:W-:Y:S05]  /*0590*/  @!P0 BRA `(.L_x_83) ;  /* 0x0000000400388947 */ /* 0x000fea0003800000 */
[----:B------:R-:W-:Y:S02]  /*05a0*/  IMAD.U32 R2, RZ, RZ, UR4 ;  /* 0x00000004ff027e24 */ /* 0x000fe4000f8e00ff */
[----:B0-----:R-:W-:-:S03]  /*05b0*/  IMAD.WIDE R24, R19, 0x8, R8 ;  /* 0x0000000813187825 */ /* 0x001fc600078e0208 */
[----:B------:R-:W-:-:S03]  /*05c0*/  IADD3 R21, PT, PT, R19, 0x1, -R2 ;  /* 0x0000000113157810 */ /* 0x000fc60007ffe802 */
[----:B------:R-:W2:Y:S02]  /*05d0*/  LDG.E.64.CONSTANT R24, desc[UR10][R24.64+0x8] ;  /* 0x0000080a18187981 */ /* 0x000ea4000c1e9b00 */
[----:B------:R-:W-:-:S04]  /*05e0*/  VIADD R23, R21, UR7 ;  /* 0x0000000715177c36 */ /* 0x000fc80008000000 */
[----:B------:R-:W-:-:S06]  /*05f0*/  IMAD.WIDE R26, R23, 0x8, R8 ;  /* 0x00000008171a7825 */ /* 0x000fcc00078e0208 */
[----:B------:R-:W2:Y:S01]  /*0600*/  LDG.E.64.CONSTANT R26, desc[UR10][R26.64] ;  /* 0x0000000a1a1a7981 */ /* 0x000ea2000c1e9b00 */
[----:B---3--:R-:W-:-:S04]  /*0610*/  IMAD.WIDE R2, R19, 0x8, R10 ;  /* 0x0000000813027825 */ /* 0x008fc800078e020a */
[----:B------:R-:W-:Y:S02]  /*0620*/  IMAD.WIDE R22, R23, 0x8, R10 ;  /* 0x0000000817167825 */ /* 0x000fe400078e020a */
[----:B------:R-:W3:Y:S04]  /*0630*/  LDG.E.64.CONSTANT R2, desc[UR10][R2.64+0x8] ;  /* 0x0000080a02027981 */ /* 0x000ee8000c1e9b00 */
[----:B------:R-:W3:Y:S01]  /*0640*/  LDG.E.64.CONSTANT R22, desc[UR10][R22.64] ;  /* 0x0000000a16167981 */ /* 0x000ee2000c1e9b00 */
[----:B------:R-:W0:Y:S01]  /*0650*/  MUFU.RCP64H R29, UR9 ;  /* 0x00000009001d7d08 */ /* 0x000e220008001800 */
[----:B------:R-:W-:Y:S02]  /*0660*/  IMAD.U32 R30, RZ, RZ, UR8 ;  /* 0x00000008ff1e7e24 */ /* 0x000fe4000f8e00ff */
[----:B------:R-:W-:-:S02]  /*0670*/  IMAD.U32 R31, RZ, RZ, UR9 ;  /* 0x00000009ff1f7e24 */ /* 0x000fc4000f8e00ff */
[----:B------:R-:W-:-:S06]  /*0680*/  IMAD.MOV.U32 R28, RZ, RZ, 0x1 ;  /* 0x00000001ff1c7424 */ /* 0x000fcc00078e00ff */
[----:B0-----:R-:W-:-:S08]  /*0690*/  DFMA R30, R28, -R30, 1 ;  /* 0x3ff000001c1e742b */ /* 0x001fd0000000081e */
[----:B------:R-:W-:-:S08]  /*06a0*/  DFMA R30, R30, R30, R30 ;  /* 0x0000001e1e1e722b */ /* 0x000fd0000000001e */
[----:B------:R-:W-:Y:S01]  /*06b0*/  DFMA R28, R28, R30, R28 ;  /* 0x0000001e1c1c722b */ /* 0x000fe2000000001c */
[----:B------:R-:W-:Y:S02]  /*06c0*/  IMAD.U32 R30, RZ, RZ, UR8 ;  /* 0x00000008ff1e7e24 */ /* 0x000fe4000f8e00ff */
[----:B------:R-:W-:-:S06]  /*06d0*/  IMAD.U32 R31, RZ, RZ, UR9 ;  /* 0x00000009ff1f7e24 */ /* 0x000fcc000f8e00ff */
[----:B------:R-:W-:-:S08]  /*06e0*/  DFMA R30, R28, -R30, 1 ;  /* 0x3ff000001c1e742b */ /* 0x000fd0000000081e */
[----:B------:R-:W-:Y:S01]  /*06f0*/  DFMA R28, R28, R30, R28 ;  /* 0x0000001e1c1c722b */ /* 0x000fe2000000001c */
[----:B------:R-:W-:Y:S01]  /*0700*/  BSSY.RECONVERGENT B1, `(.L_x_84) ;  /* 0x0000017000017945 */ /* 0x000fe20003800200 */
[----:B--2---:R-:W-:Y:S01]  /*0710*/  DADD R24, R24, -R26 ;  /* 0x0000000018187229 */ /* 0x004fe2000000081a */
[----:B------:R-:W0:Y:S07]  /*0720*/  I2F.F64 R26, R21 ;  /* 0x00000015001a7312 */ /* 0x000e2e0000201c00 */
[----:B------:R-:W-:-:S02]  /*0730*/  DMUL R30, R24, R28 ;  /* 0x0000001c181e7228 */ /* 0x000fc40000000000 */
[----:B---3--:R-:W-:-:S06]  /*0740*/  DADD R2, R2, -R22 ;  /* 0x0000000002027229 */ /* 0x008fcc0000000816 */
[----:B------:R-:W-:Y:S02]  /*0750*/  DFMA R22, R30, -UR8, R24 ;  /* 0x800000081e167c2b */ /* 0x000fe40008000018 */
[----:B0-----:R-:W-:-:S06]  /*0760*/  DFMA R26, -R24, R26, R2 ;  /* 0x0000001a181a722b */ /* 0x001fcc0000000102 */
[----:B------:R-:W-:Y:S02]  /*0770*/  DFMA R2, R28, R22, R30 ;  /* 0x000000161c02722b */ /* 0x000fe4000000001e */
[----:B------:R-:W-:Y:S01]  /*0780*/  DMUL R22, R4, R24 ;  /* 0x0000001804167228 */ /* 0x000fe20000000000 */
[----:B------:R-:W-:-:S07]  /*0790*/  FSETP.GEU.AND P1, PT, |R25|, 6.5827683646048100446e-37, PT ;  /* 0x036000001900780b */ /* 0x000fce0003f2e200 */
[----:B------:R-:W-:Y:S01]  /*07a0*/  DFMA R22, R26, UR8, -R22 ;  /* 0x000000081a167c2b */ /* 0x000fe20008000816 */
[----:B------:R-:W-:-:S05]  /*07b0*/  FFMA R26, RZ, UR9, R3 ;  /* 0x00000009ff1a7c23 */ /* 0x000fca0008000003 */
[----:B------:R-:W-:Y:S02]  /*07c0*/  FSETP.GT.AND P0, PT, |R26|, 1.469367938527859385e-39, PT ;  /* 0x001000001a00780b */ /* 0x000fe40003f04200 */
[----:B------:R-:W-:-:S11]  /*07d0*/  DMUL R22, R22, R6 ;  /* 0x0000000616167228 */ /* 0x000fd60000000000 */
[----:B------:R-:W-:Y:S05]  /*07e0*/  @P0 BRA P1, `(.L_x_85) ;  /* 0x0000000000200947 */ /* 0x000fea0000800000 */
[----:B------:R-:W-:Y:S01]  /*07f0*/  MOV R2, UR8 ;  /* 0x0000000800027c02 */ /* 0x000fe20008000f00 */
[----:B------:R-:W-:Y:S01]  /*0800*/  IMAD.U32 R27, RZ, RZ, UR9 ;  /* 0x00000009ff1b7e24 */ /* 0x000fe2000f8e00ff */
[----:B------:R-:W-:Y:S01]  /*0810*/  MOV R36, 0x870 ;  /* 0x0000087000247802 */ /* 0x000fe20000000f00 */
[----:B------:R-:W-:Y:S02]  /*0820*/  IMAD.U32 R3, RZ, RZ, UR9 ;  /* 0x00000009ff037e24 */ /* 0x000fe4000f8e00ff */
[----:B------:R-:W-:Y:S02]  /*0830*/  IMAD.U32 R26, RZ, RZ, UR8 ;  /* 0x00000008ff1a7e24 */ /* 0x000fe4000f8e00ff */
[----:B------:R-:W-:Y:S02]  /*0840*/  IMAD.MOV.U32 R28, RZ, RZ, R2 ;  /* 0x000000ffff1c7224 */ /* 0x000fe400078e0002 */
[----:B------:R-:W-:-:S07]  /*0850*/  IMAD.MOV.U32 R29, RZ, RZ, R27 ;  /* 0x000000ffff1d7224 */ /* 0x000fce00078e001b */
[----:B-1---5:R-:W-:Y:S05]  /*0860*/  CALL.REL.NOINC `($__internal_3_$__cuda_sm20_div_rn_f64_full) ;  /* 0x00000004004c7944 */ /* 0x022fea0003c00000 */
.L_x_85:
[----:B------:R-:W-:Y:S05]  /*0870*/  BSYNC.RECONVERGENT B1 ;  /* 0x0000000000017941 */ /* 0x000fea0003800200 */
.L_x_84:
[----:B------:R-:W-:-:S05]  /*0880*/  IMAD.WIDE R24, R19, 0x4, R12 ;  /* 0x0000000413187825 */ /* 0x000fca00078e020c */
[----:B------:R-:W2:Y:S01]  /*0890*/  LDG.E.CONSTANT R21, desc[UR10][R24.64] ;  /* 0x0000000a18157981 */ /* 0x000ea2000c1e9900 */
[----:B------:R-:W-:Y:S01]  /*08a0*/  DFMA R22, R22, R16, R2 ;  /* 0x000000101616722b */ /* 0x000fe20000000002 */
[----:B--2---:R-:W-:-:S04]  /*08b0*/  FSETP.NEU.AND P0, PT, R21, RZ, PT ;  /* 0x000000ff1500720b */ /* 0x004fc80003f0d000 */
[----:B------:R-:W-:-:S13]  /*08c0*/  FSETP.NAN.OR P0, PT, |R21|, |R21|, !P0 ;  /* 0x400000151500720b */ /* 0x000fda0004708600 */
[----:B------:R-:W-:Y:S05]  /*08d0*/  @P0 BRA `(.L_x_83) ;  /* 0x0000000000680947 */ /* 0x000fea0003800000 */
[----:B------:R-:W0:Y:S01]  /*08e0*/  F2F.F64.F32 R20, R21 ;  /* 0x0000001500147310 */ /* 0x000e220000201800 */
[----:B------:R-:W-:Y:S01]  /*08f0*/  IMAD.MOV.U32 R2, RZ, RZ, 0x1 ;  /* 0x00000001ff027424 */ /* 0x000fe200078e00ff */
[----:B------:R-:W-:Y:S01]  /*0900*/  FSETP.GEU.AND P1, PT, |R23|, 6.5827683646048100446e-37, PT ;  /* 0x036000001700780b */ /* 0x000fe20003f2e200 */
[----:B------:R-:W-:Y:S05]  /*0910*/  BSSY.RECONVERGENT B1, `(.L_x_86) ;  /* 0x0000013000017945 */ /* 0x000fea0003800200 */
[----:B0-----:R-:W0:Y:S02]  /*0920*/  MUFU.RCP64H R3, R21 ;  /* 0x0000001500037308 */ /* 0x001e240000001800 */
        /* <DEDUP_REMOVED lines=12> */
[----:B------:R-:W-:Y:S01]  /*09f0*/  MOV R25, R23 ;  /* 0x0000001700197202 */ /* 0x000fe20000000f00 */
[----:B------:R-:W-:Y:S01]  /*0a00*/  IMAD.MOV.U32 R28, RZ, RZ, R20 ;  /* 0x000000ffff1c7224 */ /* 0x000fe200078e0014 */
[----:B------:R-:W-:Y:S01]  /*0a10*/  MOV R36, 0xa40 ;  /* 0x00000a4000247802 */ /* 0x000fe20000000f00 */
[----:B------:R-:W-:-:S07]  /*0a20*/  IMAD.MOV.U32 R29, RZ, RZ, R21 ;  /* 0x000000ffff1d7224 */ /* 0x000fce00078e0015 */
[----:B-1---5:R-:W-:Y:S05]  /*0a30*/  CALL.REL.NOINC `($__internal_3_$__cuda_sm20_div_rn_f64_full) ;  /* 0x0000000000d87944 */ /* 0x022fea0003c00000 */
.L_x_87:
[----:B------:R-:W-:Y:S05]  /*0a40*/  BSYNC.RECONVERGENT B1 ;  /* 0x0000000000017941 */ /* 0x000fea0003800200 */
.L_x_86:
[----:B------:R-:W0:Y:S02]  /*0a50*/  F2F.F32.F64 R2, R2 ;  /* 0x0000000200027310 */ /* 0x000e240000301000 */
[----:B0-----:R-:W-:-:S04]  /*0a60*/  FADD R21, -R2, 1 ;  /* 0x3f80000002157421 */ /* 0x001fc80000000100 */
[----:B-----5:R-:W-:-:S07]  /*0a70*/  FMUL R20, R18, R21 ;  /* 0x0000001512147220 */ /* 0x020fce0000400000 */
.L_x_83:
[----:B0-----:R-:W-:Y:S05]  /*0a80*/  BSYNC.RECONVERGENT B0 ;  /* 0x0000000000007941 */ /* 0x001fea0003800200 */
.L_x_82:
[----:B------:R-:W-:Y:S02]  /*0a90*/  IMAD R3, R0, UR12, R19 ;  /* 0x0000000c00037c24 */ /* 0x000fe4000f8e0213 */
[----:B------:R-:W-:Y:S02]  /*0aa0*/  VIADD R19, R19, UR5 ;  /* 0x0000000513137c36 */ /* 0x000fe40008000000 */
[----:B-1----:R-:W-:-:S03]  /*0ab0*/  IMAD.WIDE R2, R3, 0x4, R14 ;  /* 0x0000000403027825 */ /* 0x002fc600078e020e */
[----:B------:R-:W-:Y:S02]  /*0ac0*/  ISETP.GE.AND P0, PT, R19, UR12, PT ;  /* 0x0000000c13007c0c */ /* 0x000fe4000bf06270 */
[----:B------:R2:W-:Y:S11]  /*0ad0*/  STG.E desc[UR10][R2.64], R20 ;  /* 0x0000001402007986 */ /* 0x0005f6000c10190a */
[----:B------:R-:W-:Y:S05]  /*0ae0*/  @!P0 BRA `(.L_x_88) ;  /* 0xfffffff800988947 */ /* 0x000fea000383ffff */
[----:B------:R-:W-:Y:S05]  /*0af0*/  EXIT ;  /* 0x000000000000794d */ /* 0x000fea0003800000 */
        .weak           $__internal_2_$__cuda_sm20_dblrcp_rn_slowpath_v3
        .type           $__internal_2_$__cuda_sm20_dblrcp_rn_slowpath_v3,@function
        .size           $__internal_2_$__cuda_sm20_dblrcp_rn_slowpath_v3,($__internal_3_$__cuda_sm20_div_rn_f64_full - $__internal_2_$__cuda_sm20_dblrcp_rn_slowpath_v3)
$__internal_2_$__cuda_sm20_dblrcp_rn_slowpath_v3:
[----:B------:R-:W-:Y:S01]  /*0b00*/  IMAD.MOV.U32 R12, RZ, RZ, R10 ;  /* 0x000000ffff0c7224 */ /* 0x000fe200078e000a */
[----:B------:R-:W-:Y:S01]  /*0b10*/  BSSY.RECONVERGENT B1, `(.L_x_89) ;  /* 0x0000026000017945 */ /* 0x000fe20003800200 */
[----:B------:R-:W-:-:S06]  /*0b20*/  IMAD.MOV.U32 R13, RZ, RZ, R11 ;  /* 0x000000ffff0d7224 */ /* 0x000fcc00078e000b */
[----:B------:R-:W-:-:S14]  /*0b30*/  DSETP.GTU.AND P0, PT, |R12|, +INF , PT ;  /* 0x7ff000000c00742a */ /* 0x000fdc0003f0c200 */
[----:B------:R-:W-:Y:S05]  /*0b40*/  @P0 BRA `(.L_x_90) ;  /* 0x0000000000800947 */ /* 0x000fea0003800000 */
[----:B------:R-:W-:-:S05]  /*0b50*/  LOP3.LUT R10, R11, 0x7fffffff, RZ, 0xc0, !PT ;  /* 0x7fffffff0b0a7812 */ /* 0x000fca00078ec0ff */
[----:B------:R-:W-:-:S05]  /*0b60*/  VIADD R6, R10, 0xffffffff ;  /* 0xffffffff0a067836 */ /* 0x000fca0000000000 */
[----:B------:R-:W-:-:S13]  /*0b70*/  ISETP.GE.U32.AND P0, PT, R6, 0x7fefffff, PT ;  /* 0x7fefffff0600780c */ /* 0x000fda0003f06070 */
[----:B------:R-:W-:Y:S01]  /*0b80*/  @P0 LOP3.LUT R7, R13, 0x7ff00000, RZ, 0x3c, !PT ;  /* 0x7ff000000d070812 */ /* 0x000fe200078e3cff */
[----:B------:R-:W-:Y:S01]  /*0b90*/  @P0 IMAD.MOV.U32 R6, RZ, RZ, RZ ;  /* 0x000000ffff060224 */ /* 0x000fe200078e00ff */
[----:B------:R-:W-:Y:S06]  /*0ba0*/  @P0 BRA `(.L_x_91) ;  /* 0x0000000000700947 */ /* 0x000fec0003800000 */
[----:B------:R-:W-:-:S13]  /*0bb0*/  ISETP.GE.U32.AND P0, PT, R10, 0x1000001, PT ;  /* 0x010000010a00780c */ /* 0x000fda0003f06070 */
[----:B------:R-:W-:Y:S05]  /*0bc0*/  @!P0 BRA `(.L_x_92) ;  /* 0x0000000000388947 */ /* 0x000fea0003800000 */
[----:B------:R-:W-:Y:S01]  /*0bd0*/  IADD3 R7, PT, PT, R13, -0x3fe00000, RZ ;  /* 0xc02000000d077810 */ /* 0x000fe20007ffe0ff */
[----:B------:R-:W-:Y:S02]  /*0be0*/  IMAD.MOV.U32 R6, RZ, RZ, R12 ;  /* 0x000000ffff067224 */ /* 0x000fe400078e000c */
[----:B------:R-:W-:Y:S01]  /*0bf0*/  IMAD.MOV.U32 R8, RZ, RZ, R3 ;  /* 0x000000ffff087224 */ /* 0x000fe200078e0003 */
[----:B------:R-:W0:Y:S05]  /*0c00*/  MUFU.RCP64H R9, R7 ;  /* 0x0000000700097308 */ /* 0x000e2a0000001800 */
        /* <DEDUP_REMOVED lines=10> */
.L_x_92:
        /* <DEDUP_REMOVED lines=10> */
.L_x_90:
[----:B------:R-:W-:Y:S01]  /*0d50*/  LOP3.LUT R7, R13, 0x80000, RZ, 0xfc, !PT ;  /* 0x000800000d077812 */ /* 0x000fe200078efcff */
[----:B------:R-:W-:-:S07]  /*0d60*/  IMAD.MOV.U32 R6, RZ, RZ, R12 ;  /* 0x000000ffff067224 */ /* 0x000fce00078e000c */
.L_x_91:
[----:B------:R-:W-:Y:S05]  /*0d70*/  BSYNC.RECONVERGENT B1 ;  /* 0x0000000000017941 */ /* 0x000fea0003800200 */
.L_x_89:
[----:B------:R-:W-:-:S04]  /*0d80*/  IMAD.MOV.U32 R3, RZ, RZ, 0x0 ;  /* 0x00000000ff037424 */ /* 0x000fc800078e00ff */
[----:B------:R-:W-:Y:S05]  /*0d90*/  RET.REL.NODEC R2 `(cfo_batch_f32) ;  /* 0xfffffff002987950 */ /* 0x000fea0003c3ffff */
        .weak           $__internal_3_$__cuda_sm20_div_rn_f64_full
        .type           $__internal_3_$__cuda_sm20_div_rn_f64_full,@function
        .size           $__internal_3_$__cuda_sm20_div_rn_f64_full,(.L_x_102 - $__internal_3_$__cuda_sm20_div_rn_f64_full)
$__internal_3_$__cuda_sm20_div_rn_f64_full:
[----:B------:R-:W-:Y:S01]  /*0da0*/  FSETP.GEU.AND P2, PT, |R25|, 1.469367938527859385e-39, PT ;  /* 0x001000001900780b */ /* 0x000fe20003f4e200 */
[----:B------:R-:W-:Y:S01]  /*0db0*/  IMAD.MOV.U32 R37, RZ, RZ, 0x1ca00000 ;  /* 0x1ca00000ff257424 */ /* 0x000fe200078e00ff */
[C---:B------:R-:W-:Y:S01]  /*0dc0*/  FSETP.GEU.AND P0, PT, |R29|.reuse, 1.469367938527859385e-39, PT ;  /* 0x001000001d00780b */ /* 0x040fe20003f0e200 */
[----:B------:R-:W-:Y:S01]  /*0dd0*/  IMAD.MOV.U32 R30, RZ, RZ, 0x1 ;  /* 0x00000001ff1e7424 */ /* 0x000fe200078e00ff */
[----:B------:R-:W-:Y:S01]  /*0de0*/  LOP3.LUT R26, R29, 0x800fffff, RZ, 0xc0, !PT ;  /* 0x800fffff1d1a7812 */ /* 0x000fe200078ec0ff */
[----:B------:R-:W-:Y:S01]  /*0df0*/  BSSY.RECONVERGENT B2, `(.L_x_93) ;  /* 0x0000052000027945 */ /* 0x000fe20003800200 */
[----:B------:R-:W-:Y:S02]  /*0e00*/  LOP3.LUT R21, R25, 0x7ff00000, RZ, 0xc0, !PT ;  /* 0x7ff0000019157812 */ /* 0x000fe400078ec0ff */
[----:B------:R-:W-:Y:S01]  /*0e10*/  LOP3.LUT R27, R26, 0x3ff00000, RZ, 0xfc, !PT ;  /* 0x3ff000001a1b7812 */ /* 0x000fe200078efcff */
[----:B------:R-:W-:Y:S01]  /*0e20*/  IMAD.MOV.U32 R26, RZ, RZ, R28 ;  /* 0x000000ffff1a7224 */ /* 0x000fe200078e001c */
[----:B------:R-:W-:-:S03]  /*0e30*/  LOP3.LUT R38, R29, 0x7ff00000, RZ, 0xc0, !PT ;  /* 0x7ff000001d267812 */ /* 0x000fc600078ec0ff */
[----:B------:R-:W-:Y:S01]  /*0e40*/  @!P2 LOP3.LUT R2, R29, 0x7ff00000, RZ, 0xc0, !PT ;  /* 0x7ff000001d02a812 */ /* 0x000fe200078ec0ff */
[----:B------:R-:W-:Y:S01]  /*0e50*/  @!P2 IMAD.MOV.U32 R32, RZ, RZ, RZ ;  /* 0x000000ffff20a224 */ /* 0x000fe200078e00ff */
[----:B------:R-:W-:Y:S01]  /*0e60*/  @!P0 DMUL R26, R28, 8.98846567431157953865e+307 ;  /* 0x7fe000001c1a8828 */ /* 0x000fe20000000000 */
[C---:B------:R-:W-:Y:S02]  /*0e70*/  ISETP.GE.U32.AND P1, PT, R21.reuse, R38, PT ;  /* 0x000000261500720c */ /* 0x040fe40003f26070 */
[----:B------:R-:W-:Y:S02]  /*0e80*/  @!P2 ISETP.GE.U32.AND P3, PT, R21, R2, PT ;  /* 0x000000021500a20c */ /* 0x000fe40003f66070 */
[C---:B------:R-:W-:Y:S01]  /*0e90*/  SEL R3, R37.reuse, 0x63400000, !P1 ;  /* 0x6340000025037807 */ /* 0x040fe20004800000 */
[----:B------:R-:W0:Y:S01]  /*0ea0*/  MUFU.RCP64H R31, R27 ;  /* 0x0000001b001f7308 */ /* 0x000e220000001800 */
[----:B------:R-:W-:Y:S02]  /*0eb0*/  @!P2 SEL R33, R37, 0x63400000, !P3 ;  /* 0x634000002521a807 */ /* 0x000fe40005800000 */
[----:B------:R-:W-:-:S02]  /*0ec0*/  LOP3.LUT R3, R3, 0x800fffff, R25, 0xf8, !PT ;  /* 0x800fffff03037812 */ /* 0x000fc400078ef819 */
[----:B------:R-:W-:Y:S02]  /*0ed0*/  @!P2 LOP3.LUT R33, R33, 0x80000000, R25, 0xf8, !PT ;  /* 0x800000002121a812 */ /* 0x000fe400078ef819 */
[----:B------:R-:W-:Y:S02]  /*0ee0*/  MOV R2, R24 ;  /* 0x0000001800027202 */ /* 0x000fe40000000f00 */
[----:B------:R-:W-:Y:S02]  /*0ef0*/  @!P2 LOP3.LUT R33, R33, 0x100000, RZ, 0xfc, !PT ;  /* 0x001000002121a812 */ /* 0x000fe400078efcff */
[----:B------:R-:W-:-:S04]  /*0f00*/  @!P0 LOP3.LUT R38, R27, 0x7ff00000, RZ, 0xc0, !PT ;  /* 0x7ff000001b268812 */ /* 0x000fc800078ec0ff */
[----:B------:R-:W-:Y:S02]  /*0f10*/  @!P2 DFMA R2, R2, 2, -R32 ;  /* 0x400000000202a82b */ /* 0x000fe40000000820 */
[----:B0-----:R-:W-:-:S08]  /*0f20*/  DFMA R32, R30, -R26, 1 ;  /* 0x3ff000001e20742b */ /* 0x001fd0000000081a */
[----:B------:R-:W-:-:S08]  /*0f30*/  DFMA R32, R32, R32, R32 ;  /* 0x000000202020722b */ /* 0x000fd00000000020 */
[----:B------:R-:W-:-:S08]  /*0f40*/  DFMA R30, R30, R32, R30 ;  /* 0x000000201e1e722b */ /* 0x000fd0000000001e */
[----:B------:R-:W-:-:S08]  /*0f50*/  DFMA R32, R30, -R26, 1 ;  /* 0x3ff000001e20742b */ /* 0x000fd0000000081a */
[----:B------:R-:W-:-:S08]  /*0f60*/  DFMA R30, R30, R32, R30 ;  /* 0x000000201e1e722b */ /* 0x000fd0000000001e */
[----:B------:R-:W-:-:S08]  /*0f70*/  DMUL R32, R30, R2 ;  /* 0x000000021e207228 */ /* 0x000fd00000000000 */
[----:B------:R-:W-:-:S08]  /*0f80*/  DFMA R34, R32, -R26, R2 ;  /* 0x8000001a2022722b */ /* 0x000fd00000000002 */
[----:B------:R-:W-:Y:S01]  /*0f90*/  DFMA R34, R30, R34, R32 ;  /* 0x000000221e22722b */ /* 0x000fe20000000020 */
[----:B------:R-:W-:Y:S01]  /*0fa0*/  IMAD.MOV.U32 R33, RZ, RZ, R21 ;  /* 0x000000ffff217224 */ /* 0x000fe200078e0015 */
[----:B------:R-:W-:-:S05]  /*0fb0*/  @!P2 LOP3.LUT R33, R3, 0x7ff00000, RZ, 0xc0, !PT ;  /* 0x7ff000000321a812 */ /* 0x000fca00078ec0ff */
[----:B------:R-:W-:-:S05]  /*0fc0*/  VIADD R30, R33, 0xffffffff ;  /* 0xffffffff211e7836 */ /* 0x000fca0000000000 */
[----:B------:R-:W-:Y:S01]  /*0fd0*/  ISETP.GT.U32.AND P0, PT, R30, 0x7feffffe, PT ;  /* 0x7feffffe1e00780c */ /* 0x000fe20003f04070 */
[----:B------:R-:W-:-:S05]  /*0fe0*/  VIADD R30, R38, 0xffffffff ;  /* 0xffffffff261e7836 */ /* 0x000fca0000000000 */
[----:B------:R-:W-:-:S13]  /*0ff0*/  ISETP.GT.U32.OR P0, PT, R30, 0x7feffffe, P0 ;  /* 0x7feffffe1e00780c */ /* 0x000fda0000704470 */
[----:B------:R-:W-:Y:S05]  /*1000*/  @P0 BRA `(.L_x_94) ;  /* 0x00000000006c0947 */ /* 0x000fea0003800000 */
[----:B------:R-:W-:-:S04]  /*1010*/  LOP3.LUT R24, R29, 0x7ff00000, RZ, 0xc0, !PT ;  /* 0x7ff000001d187812 */ /* 0x000fc800078ec0ff */
[CC--:B------:R-:W-:Y:S02]  /*1020*/  ISETP.GE.U32.AND P0, PT, R21.reuse, R24.reuse, PT ;  /* 0x000000181500720c */ /* 0x0c0fe40003f06070 */
[----:B------:R-:W-:Y:S02]  /*1030*/  VIADDMNMX R21, R21, -R24, 0xb9600000, !PT ;  /* 0xb960000015157446 */ /* 0x000fe40007800918 */
[----:B------:R-:W-:Y:S02]  /*1040*/  SEL R24, R37, 0x63400000, !P0 ;  /* 0x6340000025187807 */ /* 0x000fe40004000000 */
[----:B------:R-:W-:-:S05]  /*1050*/  VIMNMX R21, PT, PT, R21, 0x46a00000, PT ;  /* 0x46a0000015157848 */ /* 0x000fca0003fe0100 */
[----:B------:R-:W-:Y:S01]  /*1060*/  IMAD.IADD R21, R21, 0x1, -R24 ;  /* 0x0000000115157824 */ /* 0x000fe200078e0a18 */
[----:B------:R-:W-:-:S03]  /*1070*/  MOV R24, RZ ;  /* 0x000000ff00187202 */ /* 0x000fc60000000f00 */
[----:B------:R-:W-:-:S06]  /*1080*/  VIADD R25, R21, 0x7fe00000 ;  /* 0x7fe0000015197836 */ /* 0x000fcc0000000000 */
[----:B------:R-:W-:-:S10]  /*1090*/  DMUL R30, R34, R24 ;  /* 0x00000018221e7228 */ /* 0x000fd40000000000 */
[----:B------:R-:W-:-:S13]  /*10a0*/  FSETP.GTU.AND P0, PT, |R31|, 1.469367938527859385e-39, PT ;  /* 0x001000001f00780b */ /* 0x000fda0003f0c200 */
[----:B------:R-:W-:Y:S05]  /*10b0*/  @P0 BRA `(.L_x_95) ;  /* 0x0000000000940947 */ /* 0x000fea0003800000 */
[----:B------:R-:W-:Y:S01]  /*10c0*/  DFMA R2, R34, -R26, R2 ;  /* 0x8000001a2202722b */ /* 0x000fe20000000002 */
[----:B------:R-:W-:-:S09]  /*10d0*/  IMAD.MOV.U32 R24, RZ, RZ, RZ ;  /* 0x000000ffff187224 */ /* 0x000fd200078e00ff */
[C---:B------:R-:W-:Y:S02]  /*10e0*/  FSETP.NEU.AND P0, PT, R3.reuse, RZ, PT ;  /* 0x000000ff0300720b */ /* 0x040fe40003f0d000 */
[----:B------:R-:W-:-:S04]  /*10f0*/  LOP3.LUT R29, R3, 0x80000000, R29, 0x48, !PT ;  /* 0x80000000031d7812 */ /* 0x000fc800078e481d */
[----:B------:R-:W-:-:S07]  /*1100*/  LOP3.LUT R25, R29, R25, RZ, 0xfc, !PT ;  /* 0x000000191d197212 */ /* 0x000fce00078efcff */
[----:B------:R-:W-:Y:S05]  /*1110*/  @!P0 BRA `(.L_x_95) ;  /* 0x00000000007c8947 */ /* 0x000fea0003800000 */
[----:B------:R-:W-:Y:S01]  /*1120*/  IMAD.MOV R3, RZ, RZ, -R21 ;  /* 0x000000ffff037224 */ /* 0x000fe200078e0a15 */
[----:B------:R-:W-:Y:S01]  /*1130*/  DMUL.RP R24, R34, R24 ;  /* 0x0000001822187228 */ /* 0x000fe20000008000 */
[----:B------:R-:W-:-:S06]  /*1140*/  IMAD.MOV.U32 R2, RZ, RZ, RZ ;  /* 0x000000ffff027224 */ /* 0x000fcc00078e00ff */
[----:B------:R-:W-:-:S03]  /*1150*/  DFMA R2, R30, -R2, R34 ;  /* 0x800000021e02722b */ /* 0x000fc60000000022 */
[----:B------:R-:W-:-:S03]  /*1160*/  LOP3.LUT R29, R25, R29, RZ, 0x3c, !PT ;  /* 0x0000001d191d7212 */ /* 0x000fc600078e3cff */
[----:B------:R-:W-:-:S04]  /*1170*/  IADD3 R2, PT, PT, -R21, -0x43300000, RZ ;  /* 0xbcd0000015027810 */ /* 0x000fc80007ffe1ff */
[----:B------:R-:W-:-:S04]  /*1180*/  FSETP.NEU.AND P0, PT, |R3|, R2, PT ;  /* 0x000000020300720b */ /* 0x000fc80003f0d200 */
[----:B------:R-:W-:Y:S02]  /*1190*/  FSEL R30, R24, R30, !P0 ;  /* 0x0000001e181e7208 */ /* 0x000fe40004000000 */
[----:B------:R-:W-:Y:S01]  /*11a0*/  FSEL R31, R29, R31, !P0 ;  /* 0x0000001f1d1f7208 */ /* 0x000fe20004000000 */
[----:B------:R-:W-:Y:S06]  /*11b0*/  BRA `(.L_x_95) ;  /* 0x0000000000547947 */ /* 0x000fec0003800000 */
.L_x_94:
[----:B------:R-:W-:-:S14]  /*11c0*/  DSETP.NAN.AND P0, PT, R24, R24, PT ;  /* 0x000000181800722a */ /* 0x000fdc0003f08000 */
[----:B------:R-:W-:Y:S05]  /*11d0*/  @P0 BRA `(.L_x_96) ;  /* 0x0000000000440947 */ /* 0x000fea0003800000 */
[----:B------:R-:W-:-:S14]  /*11e0*/  DSETP.NAN.AND P0, PT, R28, R28, PT ;  /* 0x0000001c1c00722a */ /* 0x000fdc0003f08000 */
[----:B------:R-:W-:Y:S05]  /*11f0*/  @P0 BRA `(.L_x_97) ;  /* 0x0000000000300947 */ /* 0x000fea0003800000 */
[----:B------:R-:W-:Y:S01]  /*1200*/  ISETP.NE.AND P0, PT, R33, R38, PT ;  /* 0x000000262100720c */ /* 0x000fe20003f05270 */
[----:B------:R-:W-:Y:S02]  /*1210*/  IMAD.MOV.U32 R30, RZ, RZ, 0x0 ;  /* 0x00000000ff1e7424 */ /* 0x000fe400078e00ff */
[----:B------:R-:W-:-:S10]  /*1220*/  IMAD.MOV.U32 R31, RZ, RZ, -0x80000 ;  /* 0xfff80000ff1f7424 */ /* 0x000fd400078e00ff */
[----:B------:R-:W-:Y:S05]  /*1230*/  @!P0 BRA `(.L_x_95) ;  /* 0x0000000000348947 */ /* 0x000fea0003800000 */
[----:B------:R-:W-:Y:S02]  /*1240*/  ISETP.NE.AND P0, PT, R33, 0x7ff00000, PT ;  /* 0x7ff000002100780c */ /* 0x000fe40003f05270 */
[----:B------:R-:W-:Y:S02]  /*1250*/  LOP3.LUT R31, R25, 0x80000000, R29, 0x48, !PT ;  /* 0x80000000191f7812 */ /* 0x000fe400078e481d */
[----:B------:R-:W-:-:S13]  /*1260*/  ISETP.EQ.OR P0, PT, R38, RZ, !P0 ;  /* 0x000000ff2600720c */ /* 0x000fda0004702670 */
[----:B------:R-:W-:Y:S01]  /*1270*/  @P0 LOP3.LUT R2, R31, 0x7ff00000, RZ, 0xfc, !PT ;  /* 0x7ff000001f020812 */ /* 0x000fe200078efcff */
[----:B------:R-:W-:Y:S02]  /*1280*/  @!P0 IMAD.MOV.U32 R30, RZ, RZ, RZ ;  /* 0x000000ffff1e8224 */ /* 0x000fe400078e00ff */
[----:B------:R-:W-:Y:S01]  /*1290*/  @P0 IMAD.MOV.U32 R30, RZ, RZ, RZ ;  /* 0x000000ffff1e0224 */ /* 0x000fe200078e00ff */
[----:B------:R-:W-:Y:S01]  /*12a0*/  @P0 MOV R31, R2 ;  /* 0x00000002001f0202 */ /* 0x000fe20000000f00 */
[----:B------:R-:W-:Y:S06]  /*12b0*/  BRA `(.L_x_95) ;  /* 0x0000000000147947 */ /* 0x000fec0003800000 */
.L_x_97:
[----:B------:R-:W-:Y:S01]  /*12c0*/  LOP3.LUT R31, R29, 0x80000, RZ, 0xfc, !PT ;  /* 0x000800001d1f7812 */ /* 0x000fe200078efcff */
[----:B------:R-:W-:Y:S01]  /*12d0*/  IMAD.MOV.U32 R30, RZ, RZ, R28 ;  /* 0x000000ffff1e7224 */ /* 0x000fe200078e001c */
[----:B------:R-:W-:Y:S06]  /*12e0*/  BRA `(.L_x_95) ;  /* 0x0000000000087947 */ /* 0x000fec0003800000 */
.L_x_96:
[----:B------:R-:W-:Y:S01]  /*12f0*/  LOP3.LUT R31, R25, 0x80000, RZ, 0xfc, !PT ;  /* 0x00080000191f7812 */ /* 0x000fe200078efcff */
[----:B------:R-:W-:-:S07]  /*1300*/  IMAD.MOV.U32 R30, RZ, RZ, R24 ;  /* 0x000000ffff1e7224 */ /* 0x000fce00078e0018 */
.L_x_95:
[----:B------:R-:W-:Y:S05]  /*1310*/  BSYNC.RECONVERGENT B2 ;  /* 0x0000000000027941 */ /* 0x000fea0003800200 */
.L_x_93:
[----:B------:R-:W-:Y:S02]  /*1320*/  IMAD.MOV.U32 R37, RZ, RZ, 0x0 ;  /* 0x00000000ff257424 */ /* 0x000fe400078e00ff */
[----:B------:R-:W-:Y:S02]  /*1330*/  IMAD.MOV.U32 R2, RZ, RZ, R30 ;  /* 0x000000ffff027224 */ /* 0x000fe400078e001e */
[----:B------:R-:W-:Y:S01]  /*1340*/  IMAD.MOV.U32 R3, RZ, RZ, R31 ;  /* 0x000000ffff037224 */ /* 0x000fe200078e001f */
[----:B------:R-:W-:Y:S06]  /*1350*/  RET.REL.NODEC R36 `(cfo_batch_f32) ;  /* 0xffffffec24287950 */ /* 0x000fec0003c3ffff */
.L_x_98:
        /* <DEDUP_REMOVED lines=10> */
.L_x_102:


//--------------------- .nv.shared.reserved.0     --------------------------
	.section	.nv.shared.reserved.0,"aw",@nobits
	.weak		__nv_reservedSMEM_offset_0_alias
	.size		__nv_reservedSMEM_offset_0_alias, 0, 64
	.other		__nv_reservedSMEM_offset_0_alias,@"STO_CUDA_RESERVED_SHARED STV_DEFAULT"
__nv_reservedSMEM_offset_0_alias:
	.zero		0
	.zero		64


//--------------------- .nv.constant0.cfo_many_series_one_param_time_major_f32 --------------------------
	.section	.nv.constant0.cfo_many_series_one_param_time_major_f32,"a",@progbits
	.sectionflags	@""
	.align	4
.nv.constant0.cfo_many_series_one_param_time_major_f32:
	.zero		952


//--------------------- .nv.constant0.cfo_batch_f32 --------------------------
	.section	.nv.constant0.cfo_batch_f32,"a",@progbits
	.sectionflags	@""
	.align	4
.nv.constant0.cfo_batch_f32:
	.zero		960


//--------------------- SYMBOLS --------------------------

	.type		.nv.reservedSmem.offset0,@object
	.size		.nv.reservedSmem.offset0,0x4
